	.target	sm_90a

	.elftype	@"ET_EXEC"


//--------------------- .note.nv.tkinfo           --------------------------
	.section	.note.nv.tkinfo,"",@"SHT_NOTE"
	.sectionflags	@"SHF_NOTE_NV_TKINFO"
	.tkinfo
        /*0018*/ 	.word	0x00000002
        /*0030*/ 	.string	""
        /*0030*/ 	.string	"ptxas"
        /*0030*/ 	.string	"Cuda compilation tools, release 13.0, V13.0.88"
        /*0030*/ 	.string	"Build cuda_13.0.r13.0/compiler.36424714_0"
        /*0030*/ 	.string	"-v  -suppress-debug-info  -lineinfo  -arch sm_90a "



//--------------------- .note.nv.cuinfo           --------------------------
	.section	.note.nv.cuinfo,"",@"SHT_NOTE"
	.sectionflags	@"SHF_NOTE_NV_CUINFO"
        /*0018*/ 	.short	0x0002
        /*001a*/ 	.short	0x005a
        /*001c*/ 	.short	0x0082
	.zero		2


//--------------------- .nv.info                  --------------------------
	.section	.nv.info,"",@"SHT_CUDA_INFO"
	.align	4


	//----- nvinfo : EIATTR_REGCOUNT
	.align		4
        /*0000*/ 	.byte	0x04, 0x2f
        /*0002*/ 	.short	(.L_2 - .L_1)
	.align		4
.L_1:
        /*0004*/ 	.word	index@(attn_fwd)
        /*0008*/ 	.word	0x00000068


	//----- nvinfo : EIATTR_FRAME_SIZE
	.align		4
.L_2:
        /*000c*/ 	.byte	0x04, 0x11
        /*000e*/ 	.short	(.L_4 - .L_3)
	.align		4
.L_3:
        /*0010*/ 	.word	index@(attn_fwd)
        /*0014*/ 	.word	0x00000000


	//----- nvinfo : EIATTR_MIN_STACK_SIZE
	.align		4
.L_4:
        /*0018*/ 	.byte	0x04, 0x12
        /*001a*/ 	.short	(.L_6 - .L_5)
	.align		4
.L_5:
        /*001c*/ 	.word	index@(attn_fwd)
        /*0020*/ 	.word	0x00000000
.L_6:


//--------------------- .nv.compat                --------------------------
	.section	.nv.compat,"",@"SHT_CUDA_COMPAT_INFO"
	.align	4
        /*0000*/ 	.byte	0x02, 0x09, 0x01, 0x00, 0x02, 0x02, 0x01, 0x00, 0x02, 0x05, 0x05, 0x00, 0x03, 0x07, 0x01, 0x01
        /*0010*/ 	.byte	0x02, 0x03, 0x00, 0x00, 0x02, 0x06, 0x01, 0x00, 0x04, 0x0b, 0x08, 0x00, 0x00, 0x00, 0x00, 0x00
        /*0020*/ 	.byte	0x00, 0x00, 0x00, 0x00


//--------------------- .nv.info.attn_fwd         --------------------------
	.section	.nv.info.attn_fwd,"",@"SHT_CUDA_INFO"
	.sectionflags	@""
	.align	4


	//----- nvinfo : EIATTR_CUDA_API_VERSION
	.align		4
        /*0000*/ 	.byte	0x04, 0x37
        /*0002*/ 	.short	(.L_8 - .L_7)
.L_7:
        /*0004*/ 	.word	0x00000082


	//----- nvinfo : EIATTR_KPARAM_INFO
	.align		4
.L_8:
        /*0008*/ 	.byte	0x04, 0x17
        /*000a*/ 	.short	(.L_10 - .L_9)
.L_9:
        /*000c*/ 	.word	0x00000000
        /*0010*/ 	.short	0x0019
        /*0012*/ 	.short	0x0080
        /*0014*/ 	.byte	0x00, 0xf4, 0x21, 0x00


	//----- nvinfo : EIATTR_KPARAM_INFO
	.align		4
.L_10:
        /*0018*/ 	.byte	0x04, 0x17
        /*001a*/ 	.short	(.L_12 - .L_11)
.L_11:
        /*001c*/ 	.word	0x00000000
        /*0020*/ 	.short	0x0018
        /*0022*/ 	.short	0x0078
        /*0024*/ 	.byte	0x00, 0xf4, 0x21, 0x00


	//----- nvinfo : EIATTR_KPARAM_INFO
	.align		4
.L_12:
        /*0028*/ 	.byte	0x04, 0x17
        /*002a*/ 	.short	(.L_14 - .L_13)
.L_13:
        /*002c*/ 	.word	0x00000000
        /*0030*/ 	.short	0x0017
        /*0032*/ 	.short	0x0070
        /*0034*/ 	.byte	0x00, 0xf0, 0x11, 0x00


	//----- nvinfo : EIATTR_KPARAM_INFO
	.align		4
.L_14:
        /*0038*/ 	.byte	0x04, 0x17
        /*003a*/ 	.short	(.L_16 - .L_15)
.L_15:
        /*003c*/ 	.word	0x00000000
        /*0040*/ 	.short	0x0016
        /*0042*/ 	.short	0x006c
        /*0044*/ 	.byte	0x00, 0xf0, 0x11, 0x00


	//----- nvinfo : EIATTR_KPARAM_INFO
	.align		4
.L_16:
        /*0048*/ 	.byte	0x04, 0x17
        /*004a*/ 	.short	(.L_18 - .L_17)
.L_17:
        /*004c*/ 	.word	0x00000000
        /*0050*/ 	.short	0x0015
        /*0052*/ 	.short	0x0068
        /*0054*/ 	.byte	0x00, 0xf0, 0x11, 0x00


	//----- nvinfo : EIATTR_KPARAM_INFO
	.align		4
.L_18:
        /*0058*/ 	.byte	0x04, 0x17
        /*005a*/ 	.short	(.L_20 - .L_19)
.L_19:
        /*005c*/ 	.word	0x00000000
        /*0060*/ 	.short	0x0014
        /*0062*/ 	.short	0x0064
        /*0064*/ 	.byte	0x00, 0xf0, 0x11, 0x00


	//----- nvinfo : EIATTR_KPARAM_INFO
	.align		4
.L_20:
        /*0068*/ 	.byte	0x04, 0x17
        /*006a*/ 	.short	(.L_22 - .L_21)
.L_21:
        /*006c*/ 	.word	0x00000000
        /*0070*/ 	.short	0x0013
        /*0072*/ 	.short	0x0060
        /*0074*/ 	.byte	0x00, 0xf0, 0x11, 0x00


	//----- nvinfo : EIATTR_KPARAM_INFO
	.align		4
.L_22:
        /*0078*/ 	.byte	0x04, 0x17
        /*007a*/ 	.short	(.L_24 - .L_23)
.L_23:
        /*007c*/ 	.word	0x00000000
        /*0080*/ 	.short	0x0012
        /*0082*/ 	.short	0x005c
        /*0084*/ 	.byte	0x00, 0xf0, 0x11, 0x00


	//----- nvinfo : EIATTR_KPARAM_INFO
	.align		4
.L_24:
        /*0088*/ 	.byte	0x04, 0x17
        /*008a*/ 	.short	(.L_26 - .L_25)
.L_25:
        /*008c*/ 	.word	0x00000000
        /*0090*/ 	.short	0x0011
        /*0092*/ 	.short	0x0058
        /*0094*/ 	.byte	0x00, 0xf0, 0x11, 0x00


	//----- nvinfo : EIATTR_KPARAM_INFO
	.align		4
.L_26:
        /*0098*/ 	.byte	0x04, 0x17
        /*009a*/ 	.short	(.L_28 - .L_27)
.L_27:
        /*009c*/ 	.word	0x00000000
        /*00a0*/ 	.short	0x0010
        /*00a2*/ 	.short	0x0054
        /*00a4*/ 	.byte	0x00, 0xf0, 0x11, 0x00


	//----- nvinfo : EIATTR_KPARAM_INFO
	.align		4
.L_28:
        /*00a8*/ 	.byte	0x04, 0x17
        /*00aa*/ 	.short	(.L_30 - .L_29)
.L_29:
        /*00ac*/ 	.word	0x00000000
        /*00b0*/ 	.short	0x000f
        /*00b2*/ 	.short	0x0050
        /*00b4*/ 	.byte	0x00, 0xf0, 0x11, 0x00


	//----- nvinfo : EIATTR_KPARAM_INFO
	.align		4
.L_30:
        /*00b8*/ 	.byte	0x04, 0x17
        /*00ba*/ 	.short	(.L_32 - .L_31)
.L_31:
        /*00bc*/ 	.word	0x00000000
        /*00c0*/ 	.short	0x000e
        /*00c2*/ 	.short	0x004c
        /*00c4*/ 	.byte	0x00, 0xf0, 0x11, 0x00


	//----- nvinfo : EIATTR_KPARAM_INFO
	.align		4
.L_32:
        /*00c8*/ 	.byte	0x04, 0x17
        /*00ca*/ 	.short	(.L_34 - .L_33)
.L_33:
        /*00cc*/ 	.word	0x00000000
        /*00d0*/ 	.short	0x000d
        /*00d2*/ 	.short	0x0048
        /*00d4*/ 	.byte	0x00, 0xf0, 0x11, 0x00


	//----- nvinfo : EIATTR_KPARAM_INFO
	.align		4
.L_34:
        /*00d8*/ 	.byte	0x04, 0x17
        /*00da*/ 	.short	(.L_36 - .L_35)
.L_35:
        /*00dc*/ 	.word	0x00000000
        /*00e0*/ 	.short	0x000c
        /*00e2*/ 	.short	0x0044
        /*00e4*/ 	.byte	0x00, 0xf0, 0x11, 0x00


	//----- nvinfo : EIATTR_KPARAM_INFO
	.align		4
.L_36:
        /*00e8*/ 	.byte	0x04, 0x17
        /*00ea*/ 	.short	(.L_38 - .L_37)
.L_37:
        /*00ec*/ 	.word	0x00000000
        /*00f0*/ 	.short	0x000b
        /*00f2*/ 	.short	0x0040
        /*00f4*/ 	.byte	0x00, 0xf0, 0x11, 0x00


	//----- nvinfo : EIATTR_KPARAM_INFO
	.align		4
.L_38:
        /*00f8*/ 	.byte	0x04, 0x17
        /*00fa*/ 	.short	(.L_40 - .L_39)
.L_39:
        /*00fc*/ 	.word	0x00000000
        /*0100*/ 	.short	0x000a
        /*0102*/ 	.short	0x003c
        /*0104*/ 	.byte	0x00, 0xf0, 0x11, 0x00


	//----- nvinfo : EIATTR_KPARAM_INFO
	.align		4
.L_40:
        /*0108*/ 	.byte	0x04, 0x17
        /*010a*/ 	.short	(.L_42 - .L_41)
.L_41:
        /*010c*/ 	.word	0x00000000
        /*0110*/ 	.short	0x0009
        /*0112*/ 	.short	0x0038
        /*0114*/ 	.byte	0x00, 0xf0, 0x11, 0x00


	//----- nvinfo : EIATTR_KPARAM_INFO
	.align		4
.L_42:
        /*0118*/ 	.byte	0x04, 0x17
        /*011a*/ 	.short	(.L_44 - .L_43)
.L_43:
        /*011c*/ 	.word	0x00000000
        /*0120*/ 	.short	0x0008
        /*0122*/ 	.short	0x0034
        /*0124*/ 	.byte	0x00, 0xf0, 0x11, 0x00


	//----- nvinfo : EIATTR_KPARAM_INFO
	.align		4
.L_44:
        /*0128*/ 	.byte	0x04, 0x17
        /*012a*/ 	.short	(.L_46 - .L_45)
.L_45:
        /*012c*/ 	.word	0x00000000
        /*0130*/ 	.short	0x0007
        /*0132*/ 	.short	0x0030
        /*0134*/ 	.byte	0x00, 0xf0, 0x11, 0x00


	//----- nvinfo : EIATTR_KPARAM_INFO
	.align		4
.L_46:
        /*0138*/ 	.byte	0x04, 0x17
        /*013a*/ 	.short	(.L_48 - .L_47)
.L_47:
        /*013c*/ 	.word	0x00000000
        /*0140*/ 	.short	0x0006
        /*0142*/ 	.short	0x002c
        /*0144*/ 	.byte	0x00, 0xf0, 0x11, 0x00


	//----- nvinfo : EIATTR_KPARAM_INFO
	.align		4
.L_48:
        /*0148*/ 	.byte	0x04, 0x17
        /*014a*/ 	.short	(.L_50 - .L_49)
.L_49:
        /*014c*/ 	.word	0x00000000
        /*0150*/ 	.short	0x0005
        /*0152*/ 	.short	0x0028
        /*0154*/ 	.byte	0x00, 0xf0, 0x11, 0x00


	//----- nvinfo : EIATTR_KPARAM_INFO
	.align		4
.L_50:
        /*0158*/ 	.byte	0x04, 0x17
        /*015a*/ 	.short	(.L_52 - .L_51)
.L_51:
        /*015c*/ 	.word	0x00000000
        /*0160*/ 	.short	0x0004
        /*0162*/ 	.short	0x0020
        /*0164*/ 	.byte	0x00, 0xf4, 0x21, 0x00


	//----- nvinfo : EIATTR_KPARAM_INFO
	.align		4
.L_52:
        /*0168*/ 	.byte	0x04, 0x17
        /*016a*/ 	.short	(.L_54 - .L_53)
.L_53:
        /*016c*/ 	.word	0x00000000
        /*0170*/ 	.short	0x0003
        /*0172*/ 	.short	0x0018
        /*0174*/ 	.byte	0x00, 0xf4, 0x21, 0x00


	//----- nvinfo : EIATTR_KPARAM_INFO
	.align		4
.L_54:
        /*0178*/ 	.byte	0x04, 0x17
        /*017a*/ 	.short	(.L_56 - .L_55)
.L_55:
        /*017c*/ 	.word	0x00000000
        /*0180*/ 	.short	0x0002
        /*0182*/ 	.short	0x0010
        /*0184*/ 	.byte	0x00, 0xf4, 0x21, 0x00


	//----- nvinfo : EIATTR_KPARAM_INFO
	.align		4
.L_56:
        /*0188*/ 	.byte	0x04, 0x17
        /*018a*/ 	.short	(.L_58 - .L_57)
.L_57:
        /*018c*/ 	.word	0x00000000
        /*0190*/ 	.short	0x0001
        /*0192*/ 	.short	0x0008
        /*0194*/ 	.byte	0x00, 0xf4, 0x21, 0x00


	//----- nvinfo : EIATTR_KPARAM_INFO
	.align		4
.L_58:
        /*0198*/ 	.byte	0x04, 0x17
        /*019a*/ 	.short	(.L_60 - .L_59)
.L_59:
        /*019c*/ 	.word	0x00000000
        /*01a0*/ 	.short	0x0000
        /*01a2*/ 	.short	0x0000
        /*01a4*/ 	.byte	0x00, 0xf4, 0x21, 0x00


	//----- nvinfo : EIATTR_SPARSE_MMA_MASK
	.align		4
.L_60:
        /*01a8*/ 	.byte	0x03, 0x50
        /*01aa*/ 	.short	0x0000


	//----- nvinfo : EIATTR_MAXREG_COUNT
	.align		4
        /*01ac*/ 	.byte	0x03, 0x1b
        /*01ae*/ 	.short	0x00ff


	//----- nvinfo : EIATTR_NUM_BARRIERS
	.align		4
        /*01b0*/ 	.byte	0x02, 0x4c
        /*01b2*/ 	.byte	0x01
	.zero		1


	//----- nvinfo : EIATTR_MERCURY_ISA_VERSION
	.align		4
        /*01b4*/ 	.byte	0x03, 0x5f
        /*01b6*/ 	.short	0x0101


	//----- nvinfo : EIATTR_COOP_GROUP_MASK_REGIDS
	.align		4
        /*01b8*/ 	.byte	0x04, 0x29
        /*01ba*/ 	.short	(.L_62 - .L_61)


	//   ....[0]....
.L_61:
        /*01bc*/ 	.word	0xffffffff


	//   ....[1]....
        /*01c0*/ 	.word	0xffffffff


	//   ....[2]....
        /*01c4*/ 	.word	0xffffffff


	//   ....[3]....
        /*01c8*/ 	.word	0xffffffff


	//   ....[4]....
        /*01cc*/ 	.word	0xffffffff


	//   ....[5]....
        /*01d0*/ 	.word	0xffffffff


	//   ....[6]....
        /*01d4*/ 	.word	0xffffffff


	//   ....[7]....
        /*01d8*/ 	.word	0xffffffff


	//----- nvinfo : EIATTR_COOP_GROUP_INSTR_OFFSETS
	.align		4
.L_62:
        /*01dc*/ 	.byte	0x04, 0x28
        /*01de*/ 	.short	(.L_64 - .L_63)


	//   ....[0]....
.L_63:
        /*01e0*/ 	.word	0x00001050


	//   ....[1]....
        /*01e4*/ 	.word	0x00001070


	//   ....[2]....
        /*01e8*/ 	.word	0x000013d0


	//   ....[3]....
        /*01ec*/ 	.word	0x00001450


	//   ....[4]....
        /*01f0*/ 	.word	0x00001d00


	//   ....[5]....
        /*01f4*/ 	.word	0x00001d10


	//   ....[6]....
        /*01f8*/ 	.word	0x00001d90


	//   ....[7]....
        /*01fc*/ 	.word	0x00001db0


	//----- nvinfo : EIATTR_EXIT_INSTR_OFFSETS
	.align		4
.L_64:
        /*0200*/ 	.byte	0x04, 0x1c
        /*0202*/ 	.short	(.L_66 - .L_65)


	//   ....[0]....
.L_65:
        /*0204*/ 	.word	0x00002a40


	//   ....[1]....
        /*0208*/ 	.word	0x00002a70


	//----- nvinfo : EIATTR_REQNTID
	.align		4
.L_66:
        /*020c*/ 	.byte	0x04, 0x10
        /*020e*/ 	.short	(.L_68 - .L_67)
.L_67:
        /*0210*/ 	.word	0x00000080
        /*0214*/ 	.word	0x00000001
        /*0218*/ 	.word	0x00000001


	//----- nvinfo : EIATTR_CBANK_PARAM_SIZE
	.align		4
.L_68:
        /*021c*/ 	.byte	0x03, 0x19
        /*021e*/ 	.short	0x0088


	//----- nvinfo : EIATTR_PARAM_CBANK
	.align		4
        /*0220*/ 	.byte	0x04, 0x0a
        /*0222*/ 	.short	(.L_70 - .L_69)
	.align		4
.L_69:
        /*0224*/ 	.word	index@(.nv.constant0.attn_fwd)
        /*0228*/ 	.short	0x0210
        /*022a*/ 	.short	0x0088


	//----- nvinfo : EIATTR_SW_WAR
	.align		4
.L_70:
        /*022c*/ 	.byte	0x04, 0x36
        /*022e*/ 	.short	(.L_72 - .L_71)
.L_71:
        /*0230*/ 	.word	0x00000008
.L_72:


//--------------------- .nv.callgraph             --------------------------
	.section	.nv.callgraph,"",@"SHT_CUDA_CALLGRAPH"
	.align	4
	.sectionentsize	8
	.align		4
        /*0000*/ 	.word	0x00000000
	.align		4
        /*0004*/ 	.word	0xffffffff
	.align		4
        /*0008*/ 	.word	0x00000000
	.align		4
        /*000c*/ 	.word	0xfffffffe
	.align		4
        /*0010*/ 	.word	0x00000000
	.align		4
        /*0014*/ 	.word	0xfffffffd
	.align		4
        /*0018*/ 	.word	0x00000000
	.align		4
        /*001c*/ 	.word	0xfffffffc


//--------------------- .nv.constant4             --------------------------
	.section	.nv.constant4,"a",@progbits
	.align	8
	.align		8
.nv.constant4:
        /*0000*/ 	.dword	_$_str


//--------------------- .text.attn_fwd            --------------------------
	.section	.text.attn_fwd,"ax",@progbits
	.align	128
        .global         attn_fwd
        .type           attn_fwd,@function
        .size           attn_fwd,(.L_x_3 - attn_fwd)
        .other          attn_fwd,@"STO_CUDA_ENTRY STV_DEFAULT"
attn_fwd:
.text.attn_fwd:
[----:B------:R-:W-:Y:S01]  /*0000*/  LDC R1, c[0x0][0x28] ;  /* 0x00000a00ff017b82 */ /* 0x000fe20000000800 */
[----:B------:R-:W0:Y:S07]  /*0010*/  S2R R20, SR_TID.X ;  /* 0x0000000000147919 */ /* 0x000e2e0000002100 */
[----:B------:R-:W1:Y:S01]  /*0020*/  S2UR UR6, SR_CTAID.Y ;  /* 0x00000000000679c3 */ /* 0x000e620000002600 */
[----:B------:R-:W-:Y:S01]  /*0030*/  ULDC.64 UR4, c[0x0][0x240] ;  /* 0x0000900000047ab9 */ /* 0x000fe20000000a00 */
[----:B------:R-:W-:Y:S01]  /*0040*/  ULDC.64 UR10, c[0x0][0x208] ;  /* 0x00008200000a7ab9 */ /* 0x000fe20000000a00 */
[----:B------:R-:W2:Y:S05]  /*0050*/  S2R R3, SR_CTAID.X ;  /* 0x0000000000037919 */ /* 0x000eaa0000002500 */
[----:B------:R-:W3:Y:S08]  /*0060*/  LDC R4, c[0x0][0x248] ;  /* 0x00009200ff047b82 */ /* 0x000ef00000000800 */
[----:B------:R-:W4:Y:S01]  /*0070*/  LDC.64 R10, c[0x0][0x210] ;  /* 0x00008400ff0a7b82 */ /* 0x000f220000000a00 */
[----:B-1----:R-:W-:-:S04]  /*0080*/  UIMAD UR4, UR6, UR4, URZ ;  /* 0x00000004060472a4 */ /* 0x002fc8000f8e023f */
[----:B------:R-:W-:Y:S01]  /*0090*/  USHF.L.U32 UR7, UR4, 0x1, URZ ;  /* 0x0000000104077899 */ /* 0x000fe2000800063f */
[----:B0-----:R-:W-:Y:S02]  /*00a0*/  LOP3.LUT R0, R20, 0x1f, RZ, 0xc0, !PT ;  /* 0x0000001f14007812 */ /* 0x001fe400078ec0ff */
[----:B------:R-:W-:Y:S02]  /*00b0*/  SHF.R.U32.HI R2, RZ, 0x5, R20 ;  /* 0x00000005ff027819 */ /* 0x000fe40000011614 */
[----:B--2---:R-:W-:Y:S02]  /*00c0*/  LEA R0, R3, R0, 0x5 ;  /* 0x0000000003007211 */ /* 0x004fe400078e28ff */
[----:B------:R-:W-:-:S03]  /*00d0*/  SGXT.U32 R3, R2, 0x2 ;  /* 0x000000020203781a */ /* 0x000fc60000000000 */
[----:B------:R-:W-:Y:S01]  /*00e0*/  IMAD R2, R0, UR5, RZ ;  /* 0x0000000500027c24 */ /* 0x000fe2000f8e02ff */
[----:B------:R-:W-:Y:S01]  /*00f0*/  UIMAD.WIDE UR4, UR4, 0x2, URZ ;  /* 0x00000002040478a5 */ /* 0x000fe2000f8e023f */
[----:B---3--:R-:W-:-:S03]  /*0100*/  IMAD R5, R3, R4, RZ ;  /* 0x0000000403057224 */ /* 0x008fc600078e02ff */
[C---:B------:R-:W-:Y:S01]  /*0110*/  SHF.L.U32 R3, R2.reuse, 0x1, RZ ;  /* 0x0000000102037819 */ /* 0x040fe200000006ff */
[----:B------:R-:W-:Y:S01]  /*0120*/  IMAD.HI R2, R2, 0x2, RZ ;  /* 0x0000000202027827 */ /* 0x000fe200078e02ff */
[C---:B------:R-:W-:Y:S02]  /*0130*/  LEA R7, R4.reuse, R5, 0x2 ;  /* 0x0000000504077211 */ /* 0x040fe400078e10ff */
[----:B----4-:R-:W-:Y:S02]  /*0140*/  IADD3 R10, P0, P1, R3, UR7, R10 ;  /* 0x00000007030a7c10 */ /* 0x010fe4000f91e00a */
[----:B------:R-:W-:Y:S02]  /*0150*/  LEA R3, R4, R7, 0x2 ;  /* 0x0000000704037211 */ /* 0x000fe400078e10ff */
[----:B------:R-:W-:Y:S02]  /*0160*/  IADD3.X R12, R2, UR5, R11, P0, P1 ;  /* 0x00000005020c7c10 */ /* 0x000fe400087e240b */
[----:B------:R-:W-:-:S02]  /*0170*/  LEA R2, R4, R3, 0x2 ;  /* 0x0000000304027211 */ /* 0x000fc400078e10ff */
[-C--:B------:R-:W-:Y:S02]  /*0180*/  LEA R4, P0, R5, R10.reuse, 0x1 ;  /* 0x0000000a05047211 */ /* 0x080fe400078008ff */
[-C--:B------:R-:W-:Y:S02]  /*0190*/  LEA R6, P1, R7, R10.reuse, 0x1 ;  /* 0x0000000a07067211 */ /* 0x080fe400078208ff */
[-C--:B------:R-:W-:Y:S02]  /*01a0*/  LEA R8, P2, R3, R10.reuse, 0x1 ;  /* 0x0000000a03087211 */ /* 0x080fe400078408ff */
[----:B------:R-:W-:Y:S02]  /*01b0*/  LEA R10, P3, R2, R10, 0x1 ;  /* 0x0000000a020a7211 */ /* 0x000fe400078608ff */
[-C--:B------:R-:W-:Y:S02]  /*01c0*/  LEA.HI.X.SX32 R5, R5, R12.reuse, 0x1, P0 ;  /* 0x0000000c05057211 */ /* 0x080fe400000f0eff */
[----:B------:R-:W-:-:S02]  /*01d0*/  LEA.HI.X.SX32 R7, R7, R12, 0x1, P1 ;  /* 0x0000000c07077211 */ /* 0x000fc400008f0eff */
[-C--:B------:R-:W-:Y:S01]  /*01e0*/  LEA.HI.X.SX32 R9, R3, R12.reuse, 0x1, P2 ;  /* 0x0000000c03097211 */ /* 0x080fe200010f0eff */
[----:B------:R0:W2:Y:S01]  /*01f0*/  LDG.E.U16 R14, desc[UR10][R4.64] ;  /* 0x0000000a040e7981 */ /* 0x0000a2000c1e1500 */
[----:B------:R-:W-:Y:S02]  /*0200*/  LEA.HI.X.SX32 R11, R2, R12, 0x1, P3 ;  /* 0x0000000c020b7211 */ /* 0x000fe400018f0eff */
[----:B------:R-:W1:Y:S01]  /*0210*/  LDC R2, c[0x0][0x280] ;  /* 0x0000a000ff027b82 */ /* 0x000e620000000800 */
[----:B------:R-:W3:Y:S04]  /*0220*/  LDG.E.U16 R8, desc[UR10][R8.64] ;  /* 0x0000000a08087981 */ /* 0x000ee8000c1e1500 */
[----:B------:R-:W4:Y:S04]  /*0230*/  LDG.E.U16 R7, desc[UR10][R6.64] ;  /* 0x0000000a06077981 */ /* 0x000f28000c1e1500 */
[----:B------:R5:W4:Y:S01]  /*0240*/  LDG.E.U16 R11, desc[UR10][R10.64] ;  /* 0x0000000a0a0b7981 */ /* 0x000b22000c1e1500 */
[----:B------:R-:W5:Y:S01]  /*0250*/  S2UR UR5, SR_CgaCtaId ;  /* 0x00000000000579c3 */ /* 0x000f620000008800 */
[----:B------:R-:W-:-:S02]  /*0260*/  LOP3.LUT R12, R20, 0x3f, RZ, 0xc0, !PT ;  /* 0x0000003f140c7812 */ /* 0x000fc400078ec0ff */
[----:B------:R-:W-:Y:S01]  /*0270*/  SHF.R.S32.HI R3, RZ, 0x6, R20 ;  /* 0x00000006ff037819 */ /* 0x000fe20000011414 */
[----:B------:R-:W-:Y:S02]  /*0280*/  UMOV UR4, 0x400 ;  /* 0x0000040000047882 */ /* 0x000fe40000000000 */
[----:B------:R-:W-:Y:S01]  /*0290*/  IMAD.SHL.U32 R16, R12, 0x2, RZ ;  /* 0x000000020c107824 */ /* 0x000fe200078e00ff */
[----:B------:R-:W-:-:S04]  /*02a0*/  SGXT R3, R3, 0x1 ;  /* 0x000000010303781a */ /* 0x000fc80000000200 */
[----:B------:R-:W-:Y:S02]  /*02b0*/  LOP3.LUT R3, R16, 0x90, R3, 0x78, !PT ;  /* 0x0000009010037812 */ /* 0x000fe400078e7803 */
[----:B-1----:R-:W-:Y:S02]  /*02c0*/  ISETP.GE.AND P0, PT, R2, 0x1, PT ;  /* 0x000000010200780c */ /* 0x002fe40003f06270 */
[----:B0-----:R-:W-:Y:S01]  /*02d0*/  LOP3.LUT R4, R3, 0x20, RZ, 0x3c, !PT ;  /* 0x0000002003047812 */ /* 0x001fe200078e3cff */
[----:B-----5:R-:W-:Y:S01]  /*02e0*/  ULEA UR5, UR5, UR4, 0x18 ;  /* 0x0000000405057291 */ /* 0x020fe2000f8ec03f */
[----:B------:R-:W-:Y:S02]  /*02f0*/  MOV R17, 0xff800000 ;  /* 0xff80000000117802 */ /* 0x000fe40000000f00 */
[----:B------:R-:W-:Y:S02]  /*0300*/  CS2R R24, SRZ ;  /* 0x0000000000187805 */ /* 0x000fe4000001ff00 */
[----:B------:R-:W-:-:S02]  /*0310*/  MOV R10, 0x3f800000 ;  /* 0x3f800000000a7802 */ /* 0x000fc40000000f00 */
[----:B------:R-:W-:Y:S02]  /*0320*/  CS2R R26, SRZ ;  /* 0x00000000001a7805 */ /* 0x000fe4000001ff00 */
[----:B------:R-:W-:Y:S02]  /*0330*/  MOV R15, 0x3f800000 ;  /* 0x3f800000000f7802 */ /* 0x000fe40000000f00 */
[----:B------:R-:W-:Y:S02]  /*0340*/  CS2R R28, SRZ ;  /* 0x00000000001c7805 */ /* 0x000fe4000001ff00 */
[----:B------:R-:W-:Y:S02]  /*0350*/  MOV R40, 0xff800000 ;  /* 0xff80000000287802 */ /* 0x000fe40000000f00 */
[----:B------:R-:W-:Y:S01]  /*0360*/  CS2R R30, SRZ ;  /* 0x00000000001e7805 */ /* 0x000fe2000001ff00 */
[C---:B------:R-:W-:Y:S01]  /*0370*/  IMAD.SHL.U32 R5, R20.reuse, 0x8, RZ ;  /* 0x0000000814057824 */ /* 0x040fe200078e00ff */
[C---:B------:R-:W-:Y:S01]  /*0380*/  LOP3.LUT R13, R20.reuse, 0x10, RZ, 0xc0, !PT ;  /* 0x00000010140d7812 */ /* 0x040fe200078ec0ff */
[----:B--2---:R-:W-:Y:S04]  /*0390*/  STS.U16 [R3+UR5+0x800], R14 ;  /* 0x0008000e03007988 */ /* 0x004fe80008000405 */
[----:B---3--:R-:W-:Y:S04]  /*03a0*/  STS.U16 [R3+UR5+0xa00], R8 ;  /* 0x000a000803007988 */ /* 0x008fe80008000405 */
[----:B----4-:R-:W-:Y:S04]  /*03b0*/  STS.U16 [R4+UR5+0x900], R7 ;  /* 0x0009000704007988 */ /* 0x010fe80008000405 */
[----:B------:R0:W-:Y:S02]  /*03c0*/  STS.U16 [R4+UR5+0xb00], R11 ;  /* 0x000b000b04007988 */ /* 0x0001e40008000405 */
[----:B0-----:R-:W-:Y:S01]  /*03d0*/  SHF.L.U32 R11, R20, 0x1, RZ ;  /* 0x00000001140b7819 */ /* 0x001fe200000006ff */
[----:B------:R-:W-:Y:S06]  /*03e0*/  @!P0 BRA `(.L_x_0) ;  /* 0x0000001800bc8947 */ /* 0x000fec0003800000 */
[----:B------:R-:W0:Y:S01]  /*03f0*/  LDC.64 R6, c[0x0][0x250] ;  /* 0x00009400ff067b82 */ /* 0x000e220000000a00 */
[----:B------:R-:W-:Y:S01]  /*0400*/  LOP3.LUT R5, R5, 0x30, RZ, 0xc0, !PT ;  /* 0x0000003005057812 */ /* 0x000fe200078ec0ff */
[----:B------:R-:W-:Y:S01]  /*0410*/  ULDC UR4, c[0x0][0x258] ;  /* 0x0000960000047ab9 */ /* 0x000fe20000000800 */
[----:B------:R-:W-:Y:S01]  /*0420*/  LOP3.LUT R14, R20, 0x7, RZ, 0xc0, !PT ;  /* 0x00000007140e7812 */ /* 0x000fe200078ec0ff */
[----:B------:R-:W-:Y:S01]  /*0430*/  ULDC.64 UR8, c[0x0][0x218] ;  /* 0x0000860000087ab9 */ /* 0x000fe20000000a00 */
[--C-:B------:R-:W-:Y:S01]  /*0440*/  SHF.R.S32.HI R17, RZ, 0x2, R20.reuse ;  /* 0x00000002ff117819 */ /* 0x100fe20000011414 */
[----:B------:R-:W-:Y:S01]  /*0450*/  ULDC.64 UR12, c[0x0][0x220] ;  /* 0x00008800000c7ab9 */ /* 0x000fe20000000a00 */
[----:B------:R-:W-:Y:S01]  /*0460*/  LOP3.LUT R10, R5, 0x20, R20, 0x78, !PT ;  /* 0x00000020050a7812 */ /* 0x000fe200078e7814 */
[----:B------:R-:W1:Y:S01]  /*0470*/  LDC.64 R8, c[0x0][0x260] ;  /* 0x00009800ff087b82 */ /* 0x000e620000000a00 */
[----:B------:R-:W-:Y:S02]  /*0480*/  LEA R16, R14, UR5, 0x6 ;  /* 0x000000050e107c11 */ /* 0x000fe4000f8e30ff */
[----:B------:R-:W-:-:S02]  /*0490*/  CS2R R26, SRZ ;  /* 0x00000000001a7805 */ /* 0x000fc4000001ff00 */
[----:B------:R-:W-:Y:S02]  /*04a0*/  SGXT R17, R17, 0x1 ;  /* 0x000000011111781a */ /* 0x000fe40000000200 */
[----:B------:R-:W-:Y:S02]  /*04b0*/  CS2R R28, SRZ ;  /* 0x00000000001c7805 */ /* 0x000fe4000001ff00 */
[----:B------:R-:W-:Y:S02]  /*04c0*/  LOP3.LUT R5, R10, 0x10, R11, 0x78, !PT ;  /* 0x000000100a057812 */ /* 0x000fe400078e780b */
[----:B------:R-:W-:Y:S02]  /*04d0*/  CS2R R30, SRZ ;  /* 0x00000000001e7805 */ /* 0x000fe4000001ff00 */
[----:B------:R-:W-:Y:S01]  /*04e0*/  LEA R16, R13, R16, 0x5 ;  /* 0x000000100d107211 */ /* 0x000fe200078e28ff */
[----:B------:R-:W2:Y:S01]  /*04f0*/  LDC R22, c[0x0][0x268] ;  /* 0x00009a00ff167b82 */ /* 0x000ea20000000800 */
[C---:B------:R-:W-:Y:S01]  /*0500*/  LOP3.LUT R10, R20.reuse, 0xf, RZ, 0xc0, !PT ;  /* 0x0000000f140a7812 */ /* 0x040fe200078ec0ff */
[----:B------:R-:W-:Y:S01]  /*0510*/  ULDC UR7, c[0x0][0x238] ;  /* 0x00008e0000077ab9 */ /* 0x000fe20000000800 */
[----:B------:R-:W-:-:S02]  /*0520*/  SHF.L.U32 R15, R20, 0x5, RZ ;  /* 0x00000005140f7819 */ /* 0x000fc400000006ff */
[----:B------:R-:W-:Y:S02]  /*0530*/  LOP3.LUT R18, R17, 0x90, RZ, 0xc0, !PT ;  /* 0x0000009011127812 */ /* 0x000fe400078ec0ff */
[----:B------:R-:W-:Y:S01]  /*0540*/  IADD3 R5, R5, R16, RZ ;  /* 0x0000001005057210 */ /* 0x000fe20007ffe0ff */
[----:B------:R-:W-:Y:S01]  /*0550*/  IMAD R16, R14, 0x90, RZ ;  /* 0x000000900e107824 */ /* 0x000fe200078e02ff */
[----:B------:R-:W-:Y:S01]  /*0560*/  LOP3.LUT R18, R18, 0x60, R15, 0xf8, !PT ;  /* 0x0000006012127812 */ /* 0x000fe200078ef80f */
[----:B------:R-:W-:Y:S01]  /*0570*/  IMAD R14, R10, UR4, RZ ;  /* 0x000000040a0e7c24 */ /* 0x000fe2000f8e02ff */
[----:B------:R-:W-:Y:S01]  /*0580*/  SHF.R.U32.HI R17, RZ, 0x6, R20 ;  /* 0x00000006ff117819 */ /* 0x000fe20000011614 */
[----:B0-----:R-:W-:Y:S01]  /*0590*/  IMAD R10, R6, UR6, RZ ;  /* 0x00000006060a7c24 */ /* 0x001fe2000f8e02ff */
[--C-:B------:R-:W-:Y:S01]  /*05a0*/  LOP3.LUT R6, R16, 0x30, R11.reuse, 0x78, !PT ;  /* 0x0000003010067812 */ /* 0x100fe200078e780b */
[----:B------:R-:W-:Y:S01]  /*05b0*/  IMAD.SHL.U32 R16, R14, 0x2, RZ ;  /* 0x000000020e107824 */ /* 0x000fe200078e00ff */
[----:B------:R-:W-:Y:S01]  /*05c0*/  LOP3.LUT R11, R18, 0x10, R11, 0x78, !PT ;  /* 0x00000010120b7812 */ /* 0x000fe200078e780b */
[----:B-1----:R-:W-:Y:S01]  /*05d0*/  IMAD R8, R8, UR6, RZ ;  /* 0x0000000608087c24 */ /* 0x002fe2000f8e02ff */
[----:B------:R-:W-:Y:S01]  /*05e0*/  LEA R18, R13, UR5, 0x4 ;  /* 0x000000050d127c11 */ /* 0x000fe2000f8e20ff */
[----:B------:R-:W-:Y:S01]  /*05f0*/  IMAD R15, R12, R9, RZ ;  /* 0x000000090c0f7224 */ /* 0x000fe200078e02ff */
[C---:B------:R-:W-:Y:S01]  /*0600*/  SHF.L.U32 R13, R10.reuse, 0x1, RZ ;  /* 0x000000010a0d7819 */ /* 0x040fe200000006ff */
[----:B------:R-:W-:Y:S01]  /*0610*/  IMAD.HI R10, R10, 0x2, RZ ;  /* 0x000000020a0a7827 */ /* 0x000fe200078e02ff */
[----:B------:R-:W-:Y:S01]  /*0620*/  SHF.L.U32 R12, R8, 0x1, RZ ;  /* 0x00000001080c7819 */ /* 0x000fe200000006ff */
[----:B------:R-:W-:Y:S01]  /*0630*/  UMOV UR4, URZ ;  /* 0x0000003f00047c82 */ /* 0x000fe20008000000 */
[----:B------:R-:W-:-:S02]  /*0640*/  IADD3 R83, P0, P1, R16, UR8, R13 ;  /* 0x0000000810537c10 */ /* 0x000fc4000f91e00d */
[----:B------:R-:W-:Y:S02]  /*0650*/  SHF.R.U32.HI R16, RZ, 0x4, R20 ;  /* 0x00000004ff107819 */ /* 0x000fe40000011614 */
[C---:B------:R-:W-:Y:S01]  /*0660*/  SHF.L.U32 R13, R15.reuse, 0x1, RZ ;  /* 0x000000010f0d7819 */ /* 0x040fe200000006ff */
[----:B------:R-:W-:Y:S01]  /*0670*/  IMAD.HI R15, R15, 0x2, RZ ;  /* 0x000000020f0f7827 */ /* 0x000fe200078e02ff */
[----:B------:R-:W-:Y:S02]  /*0680*/  SGXT.U32 R16, R16, 0x3 ;  /* 0x000000031010781a */ /* 0x000fe40000000000 */
[----:B------:R-:W-:Y:S01]  /*0690*/  IADD3 R70, P2, P3, R13, UR12, R12 ;  /* 0x0000000c0d467c10 */ /* 0x000fe2000fb5e00c */
[----:B------:R-:W-:Y:S01]  /*06a0*/  IMAD.HI R13, R14, 0x2, RZ ;  /* 0x000000020e0d7827 */ /* 0x000fe200078e02ff */
[----:B------:R-:W-:Y:S02]  /*06b0*/  SGXT.U32 R12, R17, 0x1 ;  /* 0x00000001110c781a */ /* 0x000fe40000000000 */
[----:B------:R-:W-:Y:S01]  /*06c0*/  IADD3 R11, R11, R18, RZ ;  /* 0x000000120b0b7210 */ /* 0x000fe20007ffe0ff */
[----:B------:R-:W-:Y:S01]  /*06d0*/  IMAD R16, R16, R7, RZ ;  /* 0x0000000710107224 */ /* 0x000fe200078e02ff */
[----:B------:R-:W-:Y:S01]  /*06e0*/  IADD3.X R21, R13, UR9, R10, P0, P1 ;  /* 0x000000090d157c10 */ /* 0x000fe200087e240a */
[----:B------:R-:W-:Y:S01]  /*06f0*/  IMAD.HI R14, R8, 0x2, RZ ;  /* 0x00000002080e7827 */ /* 0x000fe200078e02ff */
[----:B------:R-:W-:-:S02]  /*0700*/  LEA.HI R8, R20, 0x38, RZ, 0x1c ;  /* 0x0000003814087811 */ /* 0x000fc400078fe0ff */
[----:B------:R-:W-:Y:S01]  /*0710*/  LEA R10, R7, R16, 0x3 ;  /* 0x00000010070a7211 */ /* 0x000fe200078e18ff */
[----:B--2---:R-:W-:Y:S01]  /*0720*/  IMAD R17, R12, R22, RZ ;  /* 0x000000160c117224 */ /* 0x004fe200078e02ff */
[----:B------:R-:W-:Y:S01]  /*0730*/  IADD3.X R24, R15, UR13, R14, P2, P3 ;  /* 0x0000000d0f187c10 */ /* 0x000fe200097e640e */
[----:B------:R-:W-:Y:S01]  /*0740*/  IMAD R13, R8, R7, RZ ;  /* 0x00000007080d7224 */ /* 0x000fe200078e02ff */
[C---:B------:R-:W-:Y:S01]  /*0750*/  LEA R8, R7.reuse, R10, 0x3 ;  /* 0x0000000a07087211 */ /* 0x040fe200078e18ff */
[----:B------:R-:W-:Y:S01]  /*0760*/  IMAD R15, R22, 0x2, R17 ;  /* 0x00000002160f7824 */ /* 0x000fe200078e0211 */
[-C--:B------:R-:W-:Y:S02]  /*0770*/  LEA R94, P1, R16, R83.reuse, 0x1 ;  /* 0x00000053105e7211 */ /* 0x080fe400078208ff */
[----:B------:R-:W-:Y:S02]  /*0780*/  LEA R12, R7, R8, 0x3 ;  /* 0x00000008070c7211 */ /* 0x000fe400078e18ff */
[----:B------:R-:W-:-:S02]  /*0790*/  LEA R92, P2, R10, R83, 0x1 ;  /* 0x000000530a5c7211 */ /* 0x000fc400078408ff */
[----:B------:R-:W-:Y:S02]  /*07a0*/  LEA R14, R7, R12, 0x3 ;  /* 0x0000000c070e7211 */ /* 0x000fe400078e18ff */
[----:B------:R-:W-:Y:S02]  /*07b0*/  LEA.HI.X.SX32 R95, R16, R21, 0x1, P1 ;  /* 0x00000015105f7211 */ /* 0x000fe400008f0eff */
[----:B------:R-:W-:Y:S02]  /*07c0*/  LEA R80, P3, R13, R83, 0x1 ;  /* 0x000000530d507211 */ /* 0x000fe400078608ff */
[----:B------:R-:W-:Y:S02]  /*07d0*/  LEA R19, R22, R15, 0x1 ;  /* 0x0000000f16137211 */ /* 0x000fe400078e08ff */
[----:B------:R-:W-:Y:S02]  /*07e0*/  LEA.HI.X.SX32 R93, R10, R21, 0x1, P2 ;  /* 0x000000150a5d7211 */ /* 0x000fe400010f0eff */
[----:B------:R-:W-:-:S02]  /*07f0*/  LEA R90, P1, R8, R83, 0x1 ;  /* 0x00000053085a7211 */ /* 0x000fc400078208ff */
[----:B------:R-:W-:Y:S02]  /*0800*/  LEA R10, R7, R14, 0x3 ;  /* 0x0000000e070a7211 */ /* 0x000fe400078e18ff */
[-C--:B------:R-:W-:Y:S01]  /*0810*/  LEA.HI.X.SX32 R81, R13, R21.reuse, 0x1, P3 ;  /* 0x000000150d517211 */ /* 0x080fe200018f0eff */
[----:B------:R-:W-:Y:S01]  /*0820*/  IMAD R13, R22, 0x2, R19 ;  /* 0x00000002160d7824 */ /* 0x000fe200078e0213 */
[----:B------:R-:W-:Y:S02]  /*0830*/  LEA.HI.X.SX32 R91, R8, R21, 0x1, P1 ;  /* 0x00000015085b7211 */ /* 0x000fe400008f0eff */
[----:B------:R-:W-:Y:S02]  /*0840*/  LEA R8, R7, R10, 0x3 ;  /* 0x0000000a07087211 */ /* 0x000fe400078e18ff */
[----:B------:R-:W-:Y:S02]  /*0850*/  LEA R16, R22, R13, 0x1 ;  /* 0x0000000d16107211 */ /* 0x000fe400078e08ff */
[----:B------:R-:W-:-:S02]  /*0860*/  LEA R82, P4, R8, R83, 0x1 ;  /* 0x0000005308527211 */ /* 0x000fc400078808ff */
[-C--:B------:R-:W-:Y:S02]  /*0870*/  LEA R88, P1, R12, R83.reuse, 0x1 ;  /* 0x000000530c587211 */ /* 0x080fe400078208ff */
[-C--:B------:R-:W-:Y:S02]  /*0880*/  LEA R86, P2, R14, R83.reuse, 0x1 ;  /* 0x000000530e567211 */ /* 0x080fe400078408ff */
[----:B------:R-:W-:Y:S02]  /*0890*/  LEA R84, P3, R10, R83, 0x1 ;  /* 0x000000530a547211 */ /* 0x000fe400078608ff */
[----:B------:R-:W-:Y:S02]  /*08a0*/  LEA.HI.X.SX32 R83, R8, R21, 0x1, P4 ;  /* 0x0000001508537211 */ /* 0x000fe400020f0eff */
[----:B------:R-:W-:Y:S02]  /*08b0*/  LEA R78, P0, R17, R70, 0x1 ;  /* 0x00000046114e7211 */ /* 0x000fe400078008ff */
[----:B------:R-:W-:-:S02]  /*08c0*/  LEA R8, R22, R16, 0x1 ;  /* 0x0000001016087211 */ /* 0x000fc400078e08ff */
[-C--:B------:R-:W-:Y:S02]  /*08d0*/  LEA.HI.X.SX32 R85, R10, R21.reuse, 0x1, P3 ;  /* 0x000000150a557211 */ /* 0x080fe400018f0eff */
[----:B------:R-:W-:Y:S02]  /*08e0*/  LEA.HI.X.SX32 R79, R17, R24, 0x1, P0 ;  /* 0x00000018114f7211 */ /* 0x000fe400000f0eff */
[----:B------:R-:W-:Y:S02]  /*08f0*/  LEA R10, R22, R8, 0x1 ;  /* 0x00000008160a7211 */ /* 0x000fe400078e08ff */
[-C--:B------:R-:W-:Y:S02]  /*0900*/  LEA.HI.X.SX32 R89, R12, R21.reuse, 0x1, P1 ;  /* 0x000000150c597211 */ /* 0x080fe400008f0eff */
[----:B------:R-:W-:Y:S02]  /*0910*/  LEA.HI.X.SX32 R87, R14, R21, 0x1, P2 ;  /* 0x000000150e577211 */ /* 0x000fe400010f0eff */
[----:B------:R-:W-:-:S02]  /*0920*/  LEA R74, P0, R19, R70, 0x1 ;  /* 0x00000046134a7211 */ /* 0x000fc400078008ff */
[-C--:B------:R-:W-:Y:S02]  /*0930*/  LEA R76, P1, R15, R70.reuse, 0x1 ;  /* 0x000000460f4c7211 */ /* 0x080fe400078208ff */
[----:B------:R-:W-:Y:S02]  /*0940*/  LEA R18, P2, R13, R70, 0x1 ;  /* 0x000000460d127211 */ /* 0x000fe400078408ff */
[----:B------:R-:W-:Y:S02]  /*0950*/  LEA R12, R22, R10, 0x1 ;  /* 0x0000000a160c7211 */ /* 0x000fe400078e08ff */
[-C--:B------:R-:W-:Y:S02]  /*0960*/  LEA.HI.X.SX32 R75, R19, R24.reuse, 0x1, P0 ;  /* 0x00000018134b7211 */ /* 0x080fe400000f0eff */
[-C--:B------:R-:W-:Y:S02]  /*0970*/  LEA.HI.X.SX32 R77, R15, R24.reuse, 0x1, P1 ;  /* 0x000000180f4d7211 */ /* 0x080fe400008f0eff */
[----:B------:R-:W-:-:S02]  /*0980*/  LEA.HI.X.SX32 R19, R13, R24, 0x1, P2 ;  /* 0x000000180d137211 */ /* 0x000fc400010f0eff */
[-C--:B------:R-:W-:Y:S02]  /*0990*/  LEA R20, P0, R16, R70.reuse, 0x1 ;  /* 0x0000004610147211 */ /* 0x080fe400078008ff */
[-C--:B------:R-:W-:Y:S02]  /*09a0*/  LEA R22, P1, R8, R70.reuse, 0x1 ;  /* 0x0000004608167211 */ /* 0x080fe400078208ff */
[-C--:B------:R-:W-:Y:S02]  /*09b0*/  LEA R68, P2, R10, R70.reuse, 0x1 ;  /* 0x000000460a447211 */ /* 0x080fe400078408ff */
[----:B------:R-:W-:Y:S02]  /*09c0*/  LEA R70, P3, R12, R70, 0x1 ;  /* 0x000000460c467211 */ /* 0x000fe400078608ff */
[-C--:B------:R-:W-:Y:S02]  /*09d0*/  LEA.HI.X.SX32 R21, R16, R24.reuse, 0x1, P0 ;  /* 0x0000001810157211 */ /* 0x080fe400000f0eff */
[----:B------:R-:W-:-:S02]  /*09e0*/  LEA.HI.X.SX32 R23, R8, R24, 0x1, P1 ;  /* 0x0000001808177211 */ /* 0x000fc400008f0eff */
[-C--:B------:R-:W-:Y:S01]  /*09f0*/  LEA.HI.X.SX32 R69, R10, R24.reuse, 0x1, P2 ;  /* 0x000000180a457211 */ /* 0x080fe200010f0eff */
[----:B------:R-:W-:Y:S01]  /*0a00*/  IMAD.MOV.U32 R10, RZ, RZ, 0x3f800000 ;  /* 0x3f800000ff0a7424 */ /* 0x000fe200078e00ff */
[----:B------:R-:W-:Y:S02]  /*0a10*/  LEA.HI.X.SX32 R71, R12, R24, 0x1, P3 ;  /* 0x000000180c477211 */ /* 0x000fe400018f0eff */
[----:B------:R-:W-:Y:S02]  /*0a20*/  CS2R R24, SRZ ;  /* 0x0000000000187805 */ /* 0x000fe4000001ff00 */
[C---:B------:R-:W-:Y:S02]  /*0a30*/  LOP3.LUT R12, R3.reuse, 0x40, RZ, 0x3c, !PT ;  /* 0x00000040030c7812 */ /* 0x040fe400078e3cff */
[----:B------:R-:W-:Y:S02]  /*0a40*/  LOP3.LUT R13, R3, 0x60, RZ, 0x3c, !PT ;  /* 0x00000060030d7812 */ /* 0x000fe400078e3cff */
[----:B------:R-:W-:-:S02]  /*0a50*/  MOV R72, 0xff800000 ;  /* 0xff80000000487802 */ /* 0x000fc40000000f00 */
[----:B------:R-:W-:Y:S02]  /*0a60*/  MOV R16, RZ ;  /* 0x000000ff00107202 */ /* 0x000fe40000000f00 */
[----:B------:R-:W-:Y:S02]  /*0a70*/  MOV R8, RZ ;  /* 0x000000ff00087202 */ /* 0x000fe40000000f00 */
[----:B------:R-:W-:Y:S02]  /*0a80*/  MOV R73, 0xff800000 ;  /* 0xff80000000497802 */ /* 0x000fe40000000f00 */
[----:B------:R-:W-:Y:S02]  /*0a90*/  MOV R15, 0x3f800000 ;  /* 0x3f800000000f7802 */ /* 0x000fe40000000f00 */
[----:B------:R-:W-:-:S07]  /*0aa0*/  LOP3.LUT R14, R6, 0x40, RZ, 0x3c, !PT ;  /* 0x00000040060e7812 */ /* 0x000fce00078e3cff */
.L_x_1:
[----:B------:R-:W-:-:S04]  /*0ab0*/  IMAD.WIDE R32, R16, 0x2, R94 ;  /* 0x0000000210207825 */ /* 0x000fc800078e025e */
[C---:B------:R-:W-:Y:S01]  /*0ac0*/  IMAD.WIDE R40, R16.reuse, 0x2, R86 ;  /* 0x0000000210287825 */ /* 0x040fe200078e0256 */
[----:B------:R0:W2:Y:S03]  /*0ad0*/  LDG.E.U16 R46, desc[UR10][R32.64] ;  /* 0x0000000a202e7981 */ /* 0x0000a6000c1e1500 */
[C---:B------:R-:W-:Y:S02]  /*0ae0*/  IMAD.WIDE R44, R16.reuse, 0x2, R82 ;  /* 0x00000002102c7825 */ /* 0x040fe400078e0252 */
[----:B------:R-:W3:Y:S02]  /*0af0*/  LDG.E.U16 R40, desc[UR10][R40.64] ;  /* 0x0000000a28287981 */ /* 0x000ee4000c1e1500 */
[C---:B------:R-:W-:Y:S02]  /*0b00*/  IMAD.WIDE R34, R16.reuse, 0x2, R92 ;  /* 0x0000000210227825 */ /* 0x040fe400078e025c */
[----:B------:R-:W4:Y:S02]  /*0b10*/  LDG.E.U16 R44, desc[UR10][R44.64] ;  /* 0x0000000a2c2c7981 */ /* 0x000f24000c1e1500 */
[----:B------:R-:W-:-:S02]  /*0b20*/  IMAD.WIDE R36, R16, 0x2, R90 ;  /* 0x0000000210247825 */ /* 0x000fc400078e025a */
[----:B------:R1:W5:Y:S02]  /*0b30*/  LDG.E.U16 R48, desc[UR10][R34.64] ;  /* 0x0000000a22307981 */ /* 0x000364000c1e1500 */
[C---:B------:R-:W-:Y:S02]  /*0b40*/  IMAD.WIDE R38, R16.reuse, 0x2, R88 ;  /* 0x0000000210267825 */ /* 0x040fe400078e0258 */
[----:B------:R-:W5:Y:S02]  /*0b50*/  LDG.E.U16 R50, desc[UR10][R36.64] ;  /* 0x0000000a24327981 */ /* 0x000f64000c1e1500 */
[C---:B------:R-:W-:Y:S02]  /*0b60*/  IMAD.WIDE R42, R16.reuse, 0x2, R84 ;  /* 0x00000002102a7825 */ /* 0x040fe400078e0254 */
[----:B------:R1:W5:Y:S02]  /*0b70*/  LDG.E.U16 R52, desc[UR10][R38.64] ;  /* 0x0000000a26347981 */ /* 0x000364000c1e1500 */
[----:B0-----:R-:W-:-:S02]  /*0b80*/  IMAD.WIDE R32, R16, 0x2, R80 ;  /* 0x0000000210207825 */ /* 0x001fc400078e0250 */
[----:B------:R-:W5:Y:S04]  /*0b90*/  LDG.E.U16 R54, desc[UR10][R42.64] ;  /* 0x0000000a2a367981 */ /* 0x000f68000c1e1500 */
[----:B------:R-:W5:Y:S01]  /*0ba0*/  LDG.E.U16 R56, desc[UR10][R32.64] ;  /* 0x0000000a20387981 */ /* 0x000f62000c1e1500 */
[----:B------:R-:W-:Y:S01]  /*0bb0*/  BAR.SYNC.DEFER_BLOCKING 0x0 ;  /* 0x0000000000007b1d */ /* 0x000fe20000010000 */
[----:B-1----:R-:W-:-:S04]  /*0bc0*/  IMAD.WIDE R34, R8, 0x2, R78 ;  /* 0x0000000208227825 */ /* 0x002fc800078e024e */
[----:B------:R-:W-:-:S04]  /*0bd0*/  IMAD.WIDE R38, R8, 0x2, R20 ;  /* 0x0000000208267825 */ /* 0x000fc800078e0214 */
[C---:B------:R-:W-:Y:S01]  /*0be0*/  IMAD.WIDE R36, R8.reuse, 0x2, R76 ;  /* 0x0000000208247825 */ /* 0x040fe200078e024c */
[----:B--2---:R-:W-:Y:S04]  /*0bf0*/  STS.U16 [R3+UR5], R46 ;  /* 0x0000002e03007988 */ /* 0x004fe80008000405 */
[----:B---3--:R-:W-:Y:S04]  /*0c00*/  STS.U16 [R3+UR5+0x400], R40 ;  /* 0x0004002803007988 */ /* 0x008fe80008000405 */
[----:B----4-:R-:W-:Y:S04]  /*0c10*/  STS.U16 [R3+UR5+0x600], R44 ;  /* 0x0006002c03007988 */ /* 0x010fe80008000405 */
[----:B-----5:R0:W-:Y:S04]  /*0c20*/  STS.U16 [R3+UR5+0x100], R48 ;  /* 0x0001003003007988 */ /* 0x0201e80008000405 */
[----:B------:R1:W-:Y:S04]  /*0c30*/  STS.U16 [R3+UR5+0x200], R50 ;  /* 0x0002003203007988 */ /* 0x0003e80008000405 */
[----:B------:R-:W-:Y:S04]  /*0c40*/  STS.U16 [R3+UR5+0x300], R52 ;  /* 0x0003003403007988 */ /* 0x000fe80008000405 */
[----:B------:R-:W-:Y:S04]  /*0c50*/  STS.U16 [R3+UR5+0x500], R54 ;  /* 0x0005003603007988 */ /* 0x000fe80008000405 */
[----:B------:R-:W-:Y:S01]  /*0c60*/  STS.U16 [R3+UR5+0x700], R56 ;  /* 0x0007003803007988 */ /* 0x000fe20008000405 */
[----:B------:R-:W-:Y:S06]  /*0c70*/  BAR.SYNC.DEFER_BLOCKING 0x0 ;  /* 0x0000000000007b1d */ /* 0x000fec0000010000 */
[----:B------:R-:W2:Y:S04]  /*0c80*/  LDG.E.U16 R58, desc[UR10][R34.64] ;  /* 0x0000000a223a7981 */ /* 0x000ea8000c1e1500 */
[----:B------:R-:W3:Y:S04]  /*0c90*/  LDG.E.U16 R98, desc[UR10][R38.64] ;  /* 0x0000000a26627981 */ /* 0x000ee8000c1e1500 */
[----:B------:R4:W5:Y:S04]  /*0ca0*/  LDG.E.U16 R17, desc[UR10][R36.64] ;  /* 0x0000000a24117981 */ /* 0x000968000c1e1500 */
[----:B------:R-:W-:Y:S04]  /*0cb0*/  LDSM.16.MT88.4 R60, [R5+0x800] ;  /* 0x00080000053c783b */ /* 0x000fe80000004200 */
[----:B------:R-:W-:Y:S04]  /*0cc0*/  LDSM.16.M88.4 R44, [R11+0x200] ;  /* 0x000200000b2c783b */ /* 0x000fe80000000200 */
[----:B----4-:R-:W4:Y:S04]  /*0cd0*/  LDSM.16.M88.4 R36, [R11] ;  /* 0x000000000b24783b */ /* 0x010f280000000200 */
[----:B------:R-:W-:Y:S01]  /*0ce0*/  LDSM.16.M88.4 R64, [R11+0x600] ;  /* 0x000600000b40783b */ /* 0x000fe20000000200 */
[----:B------:R-:W-:-:S03]  /*0cf0*/  IMAD.WIDE R42, R8, 0x2, R22 ;  /* 0x00000002082a7825 */ /* 0x000fc600078e0216 */
[----:B------:R-:W4:Y:S01]  /*0d00*/  LDSM.16.M88.4 R52, [R11+0x400] ;  /* 0x000400000b34783b */ /* 0x000f220000000200 */
[----:B------:R-:W-:-:S03]  /*0d10*/  IMAD.WIDE R32, R8, 0x2, R74 ;  /* 0x0000000208207825 */ /* 0x000fc600078e024a */
[----:B------:R-:W5:Y:S01]  /*0d20*/  LDG.E.U16 R99, desc[UR10][R42.64] ;  /* 0x0000000a2a637981 */ /* 0x000f62000c1e1500 */
[----:B0-----:R-:W-:-:S03]  /*0d30*/  IMAD.WIDE R48, R8, 0x2, R68 ;  /* 0x0000000208307825 */ /* 0x001fc600078e0244 */
[----:B------:R4:W5:Y:S01]  /*0d40*/  LDG.E.U16 R97, desc[UR10][R32.64] ;  /* 0x0000000a20617981 */ /* 0x000962000c1e1500 */
[----:B------:R-:W-:-:S03]  /*0d50*/  IMAD.WIDE R40, R8, 0x2, R18 ;  /* 0x0000000208287825 */ /* 0x000fc600078e0212 */
[----:B------:R-:W5:Y:S01]  /*0d60*/  LDG.E.U16 R101, desc[UR10][R48.64] ;  /* 0x0000000a30657981 */ /* 0x000f62000c1e1500 */
[----:B-1----:R-:W-:-:S03]  /*0d70*/  IMAD.WIDE R50, R8, 0x2, R70 ;  /* 0x0000000208327825 */ /* 0x002fc600078e0246 */
[----:B------:R0:W5:Y:S04]  /*0d80*/  LDG.E.U16 R96, desc[UR10][R40.64] ;  /* 0x0000000a28607981 */ /* 0x000168000c1e1500 */
[----:B------:R1:W5:Y:S01]  /*0d90*/  LDG.E.U16 R100, desc[UR10][R50.64] ;  /* 0x0000000a32647981 */ /* 0x000362000c1e1500 */
[----:B------:R-:W-:Y:S01]  /*0da0*/  BAR.SYNC.DEFER_BLOCKING 0x0 ;  /* 0x0000000000007b1d */ /* 0x000fe20000010000 */
[C---:B----4-:R-:W-:Y:S06]  /*0db0*/  HMMA.16816.F32.BF16 R32, R60.reuse, R36, RZ ;  /* 0x000000243c20723c */ /* 0x050fec00000418ff */
[C---:B------:R-:W-:Y:S06]  /*0dc0*/  HMMA.16816.F32.BF16 R36, R60.reuse, R38, RZ ;  /* 0x000000263c24723c */ /* 0x040fec00000418ff */
[C---:B0-----:R-:W-:Y:S06]  /*0dd0*/  HMMA.16816.F32.BF16 R40, R60.reuse, R44, RZ ;  /* 0x0000002c3c28723c */ /* 0x041fec00000418ff */
[C---:B------:R-:W-:Y:S06]  /*0de0*/  HMMA.16816.F32.BF16 R44, R60.reuse, R46, RZ ;  /* 0x0000002e3c2c723c */ /* 0x040fec00000418ff */
[C---:B-1----:R-:W-:Y:S06]  /*0df0*/  HMMA.16816.F32.BF16 R48, R60.reuse, R52, RZ ;  /* 0x000000343c30723c */ /* 0x042fec00000418ff */
[C---:B------:R-:W-:Y:S01]  /*0e00*/  HMMA.16816.F32.BF16 R52, R60.reuse, R54, RZ ;  /* 0x000000363c34723c */ /* 0x040fe200000418ff */
[----:B--2---:R0:W-:Y:S04]  /*0e10*/  STS.U16 [R3+UR5], R58 ;  /* 0x0000003a03007988 */ /* 0x0041e80008000405 */
[----:B---3--:R-:W-:Y:S04]  /*0e20*/  STS.U16 [R3+UR5+0x400], R98 ;  /* 0x0004006203007988 */ /* 0x008fe80008000405 */
[----:B-----5:R1:W-:Y:S01]  /*0e30*/  STS.U16 [R4+UR5+0x100], R17 ;  /* 0x0001001104007988 */ /* 0x0203e20008000405 */
[----:B0-----:R-:W-:Y:S07]  /*0e40*/  HMMA.16816.F32.BF16 R56, R60, R64, RZ ;  /* 0x000000403c38723c */ /* 0x001fee00000418ff */
[----:B------:R-:W-:Y:S01]  /*0e50*/  FMUL R64, R33, UR7 ;  /* 0x0000000721407c20 */ /* 0x000fe20008400000 */
[----:B-1----:R-:W-:-:S05]  /*0e60*/  FMUL R17, R32, UR7 ;  /* 0x0000000720117c20 */ /* 0x002fca0008400000 */
[----:B------:R-:W-:Y:S01]  /*0e70*/  FMNMX R64, R17, R64, !PT ;  /* 0x0000004011407209 */ /* 0x000fe20007800000 */
[----:B------:R-:W-:-:S05]  /*0e80*/  FMUL R17, R36, UR7 ;  /* 0x0000000724117c20 */ /* 0x000fca0008400000 */
        /* <DEDUP_REMOVED lines=13> */
[----:B------:R-:W-:Y:S01]  /*0f60*/  FMUL R17, R49, UR7 ;  /* 0x0000000731117c20 */ /* 0x000fe20008400000 */
[----:B------:R-:W-:Y:S04]  /*0f70*/  HMMA.16816.F32.BF16 R60, R60, R66, RZ ;  /* 0x000000423c3c723c */ /* 0x000fe800000418ff */
        /* <DEDUP_REMOVED lines=12> */
[----:B------:R-:W-:-:S05]  /*1040*/  FMNMX R64, R64, R17, !PT ;  /* 0x0000001140407209 */ /* 0x000fca0007800000 */
[----:B------:R-:W0:Y:S02]  /*1050*/  SHFL.BFLY PT, R17, R64, 0x2, 0x1f ;  /* 0x0c401f0040117f89 */ /* 0x000e2400000e0000 */
[----:B0-----:R-:W-:-:S05]  /*1060*/  FMNMX R65, R64, R17, !PT ;  /* 0x0000001140417209 */ /* 0x001fca0007800000 */
[----:B------:R-:W0:Y:S02]  /*1070*/  SHFL.BFLY PT, R66, R65, 0x1, 0x1f ;  /* 0x0c201f0041427f89 */ /* 0x000e2400000e0000 */
[----:B0-----:R-:W-:-:S04]  /*1080*/  FMNMX R17, R65, R66, !PT ;  /* 0x0000004241117209 */ /* 0x001fc80007800000 */
[----:B------:R-:W-:-:S05]  /*1090*/  FMNMX R17, R17, R72, !PT ;  /* 0x0000004811117209 */ /* 0x000fca0007800000 */
[--C-:B------:R-:W-:Y:S01]  /*10a0*/  FFMA R32, R32, UR7, -R17.reuse ;  /* 0x0000000720207c23 */ /* 0x100fe20008000811 */
[--C-:B------:R-:W-:Y:S01]  /*10b0*/  FFMA R33, R33, UR7, -R17.reuse ;  /* 0x0000000721217c23 */ /* 0x100fe20008000811 */
[--C-:B------:R-:W-:Y:S02]  /*10c0*/  FFMA R36, R36, UR7, -R17.reuse ;  /* 0x0000000724247c23 */ /* 0x100fe40008000811 */
[----:B------:R-:W-:Y:S01]  /*10d0*/  FMUL R32, R32, 1.4426950216293334961 ;  /* 0x3fb8aa3b20207820 */ /* 0x000fe20000400000 */
[----:B------:R-:W-:Y:S01]  /*10e0*/  FMUL R33, R33, 1.4426950216293334961 ;  /* 0x3fb8aa3b21217820 */ /* 0x000fe20000400000 */
[----:B------:R-:W-:Y:S01]  /*10f0*/  FMUL R36, R36, 1.4426950216293334961 ;  /* 0x3fb8aa3b24247820 */ /* 0x000fe20000400000 */
[----:B------:R-:W-:-:S03]  /*1100*/  FFMA R37, R37, UR7, -R17 ;  /* 0x0000000725257c23 */ /* 0x000fc60008000811 */
[----:B------:R-:W-:Y:S01]  /*1110*/  MUFU.EX2 R32, R32 ;  /* 0x0000002000207308 */ /* 0x000fe20000000800 */
[----:B------:R-:W-:-:S07]  /*1120*/  FMUL R37, R37, 1.4426950216293334961 ;  /* 0x3fb8aa3b25257820 */ /* 0x000fce0000400000 */
[----:B------:R-:W0:Y:S08]  /*1130*/  MUFU.EX2 R33, R33 ;  /* 0x0000002100217308 */ /* 0x000e300000000800 */
[----:B------:R-:W1:Y:S08]  /*1140*/  MUFU.EX2 R36, R36 ;  /* 0x0000002400247308 */ /* 0x000e700000000800 */
[----:B------:R-:W2:Y:S01]  /*1150*/  MUFU.EX2 R37, R37 ;  /* 0x0000002500257308 */ /* 0x000ea20000000800 */
[----:B0-----:R-:W-:Y:S01]  /*1160*/  FADD R65, R32, R33 ;  /* 0x0000002120417221 */ /* 0x001fe20000000000 */
[----:B------:R-:W-:-:S03]  /*1170*/  F2FP.BF16.F32.PACK_AB R64, R33, R32 ;  /* 0x000000202140723e */ /* 0x000fc600000010ff */
[----:B-1----:R-:W-:-:S04]  /*1180*/  FADD R66, R36, R65 ;  /* 0x0000004124427221 */ /* 0x002fc80000000000 */
[C---:B--2---:R-:W-:Y:S01]  /*1190*/  FADD R33, R37.reuse, R66 ;  /* 0x0000004225217221 */ /* 0x044fe20000000000 */
[----:B------:R-:W-:Y:S01]  /*11a0*/  F2FP.BF16.F32.PACK_AB R66, R37, R36 ;  /* 0x000000242542723e */ /* 0x000fe200000010ff */
[----:B------:R-:W-:Y:S01]  /*11b0*/  FMUL R36, R34, UR7 ;  /* 0x0000000722247c20 */ /* 0x000fe20008400000 */
        /* <DEDUP_REMOVED lines=29> */
[----:B------:R-:W-:-:S04]  /*1390*/  FFMA R40, R40, UR7, -R17 ;  /* 0x0000000728287c23 */ /* 0x000fc80008000811 */
[----:B------:R-:W-:Y:S01]  /*13a0*/  FMNMX R36, R37, R36, !PT ;  /* 0x0000002425247209 */ /* 0x000fe20007800000 */
[----:B------:R-:W-:Y:S01]  /*13b0*/  FMUL R40, R40, 1.4426950216293334961 ;  /* 0x3fb8aa3b28287820 */ /* 0x000fe20000400000 */
[----:B------:R-:W-:-:S03]  /*13c0*/  FFMA R41, R41, UR7, -R17 ;  /* 0x0000000729297c23 */ /* 0x000fc60008000811 */
[----:B------:R-:W0:Y:S01]  /*13d0*/  SHFL.BFLY PT, R37, R36, 0x2, 0x1f ;  /* 0x0c401f0024257f89 */ /* 0x000e2200000e0000 */
[----:B------:R-:W-:Y:S01]  /*13e0*/  FMUL R41, R41, 1.4426950216293334961 ;  /* 0x3fb8aa3b29297820 */ /* 0x000fe20000400000 */
[----:B------:R-:W1:Y:S08]  /*13f0*/  MUFU.EX2 R40, R40 ;  /* 0x0000002800287308 */ /* 0x000e700000000800 */
[----:B------:R-:W2:Y:S01]  /*1400*/  MUFU.EX2 R41, R41 ;  /* 0x0000002900297308 */ /* 0x000ea20000000800 */
[----:B-1----:R-:W-:Y:S01]  /*1410*/  FADD R32, R40, R33 ;  /* 0x0000002128207221 */ /* 0x002fe20000000000 */
[----:B0-----:R-:W-:-:S03]  /*1420*/  FMNMX R37, R36, R37, !PT ;  /* 0x0000002524257209 */ /* 0x001fc60007800000 */
[C---:B--2---:R-:W-:Y:S01]  /*1430*/  FADD R33, R41.reuse, R32 ;  /* 0x0000002029217221 */ /* 0x044fe20000000000 */
[----:B------:R-:W-:Y:S02]  /*1440*/  F2FP.BF16.F32.PACK_AB R32, R41, R40 ;  /* 0x000000282920723e */ /* 0x000fe400000010ff */
[----:B------:R-:W0:Y:S01]  /*1450*/  SHFL.BFLY PT, R40, R37, 0x1, 0x1f ;  /* 0x0c201f0025287f89 */ /* 0x000e2200000e0000 */
[----:B------:R-:W-:-:S03]  /*1460*/  FADD R41, -R17, R72 ;  /* 0x0000004811297221 */ /* 0x000fc60000000100 */
[----:B------:R-:W-:Y:S01]  /*1470*/  STS.U16 [R4+UR5+0x500], R99 ;  /* 0x0005006304007988 */ /* 0x000fe20008000405 */
[----:B------:R-:W-:-:S03]  /*1480*/  FMUL R41, R41, 1.4426950216293334961 ;  /* 0x3fb8aa3b29297820 */ /* 0x000fc60000400000 */
[----:B------:R-:W-:Y:S04]  /*1490*/  STS.U16 [R12+UR5+0x200], R97 ;  /* 0x000200610c007988 */ /* 0x000fe80008000405 */
[----:B------:R-:W-:Y:S01]  /*14a0*/  STS.U16 [R12+UR5+0x600], R101 ;  /* 0x000600650c007988 */ /* 0x000fe20008000405 */
[----:B0-----:R-:W-:-:S04]  /*14b0*/  FMNMX R40, R37, R40, !PT ;  /* 0x0000002825287209 */ /* 0x001fc80007800000 */
[----:B------:R-:W-:Y:S01]  /*14c0*/  FMNMX R40, R40, R73, !PT ;  /* 0x0000004928287209 */ /* 0x000fe20007800000 */
[----:B------:R0:W-:Y:S04]  /*14d0*/  STS.U16 [R13+UR5+0x300], R96 ;  /* 0x000300600d007988 */ /* 0x0001e80008000405 */
[----:B------:R-:W-:Y:S01]  /*14e0*/  FADD R36, -R40, R73 ;  /* 0x0000004928247221 */ /* 0x000fe20000000100 */
[----:B------:R-:W-:Y:S03]  /*14f0*/  STS.U16 [R13+UR5+0x700], R100 ;  /* 0x000700640d007988 */ /* 0x000fe60008000405 */
[----:B------:R-:W-:Y:S01]  /*1500*/  FMUL R72, R36, 1.4426950216293334961 ;  /* 0x3fb8aa3b24487820 */ /* 0x000fe20000400000 */
[----:B------:R-:W1:Y:S08]  /*1510*/  MUFU.EX2 R41, R41 ;  /* 0x0000002900297308 */ /* 0x000e700000000800 */
[----:B------:R-:W2:Y:S01]  /*1520*/  MUFU.EX2 R72, R72 ;  /* 0x0000004800487308 */ /* 0x000ea20000000800 */
[--C-:B------:R-:W-:Y:S01]  /*1530*/  FFMA R38, R38, UR7, -R40.reuse ;  /* 0x0000000726267c23 */ /* 0x100fe20008000828 */
[----:B------:R-:W-:-:S03]  /*1540*/  FFMA R39, R39, UR7, -R40 ;  /* 0x0000000727277c23 */ /* 0x000fc60008000828 */
[----:B------:R-:W-:Y:S01]  /*1550*/  FMUL R38, R38, 1.4426950216293334961 ;  /* 0x3fb8aa3b26267820 */ /* 0x000fe20000400000 */
[----:B------:R-:W-:-:S03]  /*1560*/  FMUL R73, R39, 1.4426950216293334961 ;  /* 0x3fb8aa3b27497820 */ /* 0x000fc60000400000 */
[----:B------:R3:W-:Y:S01]  /*1570*/  MUFU.EX2 R98, R38 ;  /* 0x0000002600627308 */ /* 0x0007e20000000800 */
[C---:B-1----:R-:W-:Y:S01]  /*1580*/  FMUL R36, R41.reuse, R24 ;  /* 0x0000001829247220 */ /* 0x042fe20000400000 */
[----:B------:R-:W-:Y:S01]  /*1590*/  FMUL R37, R41, R25 ;  /* 0x0000001929257220 */ /* 0x000fe20000400000 */
[--C-:B------:R-:W-:Y:S01]  /*15a0*/  FFMA R34, R34, UR7, -R40.reuse ;  /* 0x0000000722227c23 */ /* 0x100fe20008000828 */
[----:B------:R-:W-:Y:S01]  /*15b0*/  FFMA R35, R35, UR7, -R40 ;  /* 0x0000000723237c23 */ /* 0x000fe20008000828 */
[C---:B--2---:R-:W-:Y:S01]  /*15c0*/  FMUL R39, R72.reuse, R27 ;  /* 0x0000001b48277220 */ /* 0x044fe20000400000 */
[----:B---3--:R-:W-:Y:S01]  /*15d0*/  FMUL R38, R72, R26 ;  /* 0x0000001a48267220 */ /* 0x008fe20000400000 */
[----:B------:R-:W-:Y:S01]  /*15e0*/  BAR.SYNC.DEFER_BLOCKING 0x0 ;  /* 0x0000000000007b1d */ /* 0x000fe20000010000 */
[----:B------:R-:W-:Y:S01]  /*15f0*/  FMUL R34, R34, 1.4426950216293334961 ;  /* 0x3fb8aa3b22227820 */ /* 0x000fe20000400000 */
[----:B------:R-:W-:-:S05]  /*1600*/  FMUL R35, R35, 1.4426950216293334961 ;  /* 0x3fb8aa3b23237820 */ /* 0x000fca0000400000 */
[----:B------:R-:W-:Y:S01]  /*1610*/  MUFU.EX2 R34, R34 ;  /* 0x0000002200227308 */ /* 0x000fe20000000800 */
[----:B------:R-:W1:Y:S07]  /*1620*/  LDSM.16.M88.4 R24, [R6+UR5] ;  /* 0x000000050618783b */ /* 0x000e6e0008000200 */
[----:B------:R-:W2:Y:S08]  /*1630*/  MUFU.EX2 R35, R35 ;  /* 0x0000002300237308 */ /* 0x000eb00000000800 */
[----:B------:R-:W3:Y:S01]  /*1640*/  MUFU.EX2 R73, R73 ;  /* 0x0000004900497308 */ /* 0x000ee20000000800 */
[----:B--2---:R-:W-:Y:S01]  /*1650*/  FADD R67, R34, R35 ;  /* 0x0000002322437221 */ /* 0x004fe20000000000 */
[----:B------:R-:W-:-:S03]  /*1660*/  F2FP.BF16.F32.PACK_AB R65, R35, R34 ;  /* 0x000000222341723e */ /* 0x000fc600000010ff */
[----:B0-----:R-:W-:Y:S01]  /*1670*/  FADD R96, R98, R67 ;  /* 0x0000004362607221 */ /* 0x001fe20000000000 */
[----:B---3--:R-:W-:Y:S01]  /*1680*/  F2FP.BF16.F32.PACK_AB R67, R73, R98 ;  /* 0x000000624943723e */ /* 0x008fe200000010ff */
[--C-:B------:R-:W-:Y:S01]  /*1690*/  FFMA R44, R44, UR7, -R17.reuse ;  /* 0x000000072c2c7c23 */ /* 0x100fe20008000811 */
[----:B------:R-:W-:Y:S01]  /*16a0*/  FFMA R45, R45, UR7, -R17 ;  /* 0x000000072d2d7c23 */ /* 0x000fe20008000811 */
[--C-:B------:R-:W-:Y:S01]  /*16b0*/  FFMA R46, R46, UR7, -R40.reuse ;  /* 0x000000072e2e7c23 */ /* 0x100fe20008000828 */
[--C-:B------:R-:W-:Y:S01]  /*16c0*/  FFMA R47, R47, UR7, -R40.reuse ;  /* 0x000000072f2f7c23 */ /* 0x100fe20008000828 */
[----:B------:R-:W-:Y:S01]  /*16d0*/  FMUL R34, R44, 1.4426950216293334961 ;  /* 0x3fb8aa3b2c227820 */ /* 0x000fe20000400000 */
[----:B------:R-:W-:Y:S01]  /*16e0*/  FMUL R45, R45, 1.4426950216293334961 ;  /* 0x3fb8aa3b2d2d7820 */ /* 0x000fe20000400000 */
[----:B-1----:R-:W-:Y:S07]  /*16f0*/  HMMA.16816.F32.BF16 R36, R64, R24, R36 ;  /* 0x000000184024723c */ /* 0x002fee0000041824 */
[----:B------:R-:W-:Y:S01]  /*1700*/  FFMA R24, R42, UR7, -R40 ;  /* 0x000000072a187c23 */ /* 0x000fe20008000828 */
[----:B------:R-:W-:-:S03]  /*1710*/  FMUL R46, R46, 1.4426950216293334961 ;  /* 0x3fb8aa3b2e2e7820 */ /* 0x000fc60000400000 */
[----:B------:R-:W-:Y:S01]  /*1720*/  FMUL R25, R24, 1.4426950216293334961 ;  /* 0x3fb8aa3b18197820 */ /* 0x000fe20000400000 */
[----:B------:R-:W-:Y:S01]  /*1730*/  FFMA R24, R43, UR7, -R40 ;  /* 0x000000072b187c23 */ /* 0x000fe20008000828 */
[----:B------:R-:W-:-:S03]  /*1740*/  FMUL R97, R47, 1.4426950216293334961 ;  /* 0x3fb8aa3b2f617820 */ /* 0x000fc60000400000 */
[----:B------:R-:W-:Y:S01]  /*1750*/  FMUL R24, R24, 1.4426950216293334961 ;  /* 0x3fb8aa3b18187820 */ /* 0x000fe20000400000 */
[----:B------:R-:W0:Y:S08]  /*1760*/  MUFU.EX2 R34, R34 ;  /* 0x0000002200227308 */ /* 0x000e300000000800 */
[----:B------:R-:W1:Y:S08]  /*1770*/  MUFU.EX2 R42, R45 ;  /* 0x0000002d002a7308 */ /* 0x000e700000000800 */
[----:B------:R-:W-:Y:S08]  /*1780*/  MUFU.EX2 R43, R25 ;  /* 0x00000019002b7308 */ /* 0x000ff00000000800 */
[----:B------:R-:W2:Y:S08]  /*1790*/  MUFU.EX2 R44, R24 ;  /* 0x00000018002c7308 */ /* 0x000eb00000000800 */
[----:B------:R-:W-:Y:S08]  /*17a0*/  MUFU.EX2 R46, R46 ;  /* 0x0000002e002e7308 */ /* 0x000ff00000000800 */
[----:B------:R-:W3:Y:S01]  /*17b0*/  MUFU.EX2 R45, R97 ;  /* 0x00000061002d7308 */ /* 0x000ee20000000800 */
[----:B0-----:R-:W-:Y:S01]  /*17c0*/  FADD R47, R34, R33 ;  /* 0x00000021222f7221 */ /* 0x001fe20000000000 */
[----:B-1----:R-:W-:-:S02]  /*17d0*/  F2FP.BF16.F32.PACK_AB R34, R42, R34 ;  /* 0x000000222a22723e */ /* 0x002fc400000010ff */
[----:B--2---:R-:W-:Y:S02]  /*17e0*/  F2FP.BF16.F32.PACK_AB R33, R44, R43 ;  /* 0x0000002b2c21723e */ /* 0x004fe400000010ff */
[----:B---3--:R-:W-:-:S07]  /*17f0*/  F2FP.BF16.F32.PACK_AB R35, R45, R46 ;  /* 0x0000002e2d23723e */ /* 0x008fce00000010ff */
[----:B------:R-:W-:Y:S01]  /*1800*/  HMMA.16816.F32.BF16 R36, R32, R26, R36 ;  /* 0x0000001a2024723c */ /* 0x000fe20000041824 */
[----:B------:R-:W0:Y:S01]  /*1810*/  LDSM.16.M88.4 R24, [R6+UR5+0x400] ;  /* 0x000400050618783b */ /* 0x000e220008000200 */
[C---:B------:R-:W-:Y:S01]  /*1820*/  FMUL R28, R41.reuse, R28 ;  /* 0x0000001c291c7220 */ /* 0x040fe20000400000 */
[C---:B------:R-:W-:Y:S01]  /*1830*/  FMUL R30, R72.reuse, R30 ;  /* 0x0000001e481e7220 */ /* 0x040fe20000400000 */
[----:B------:R-:W-:Y:S01]  /*1840*/  FMUL R29, R41, R29 ;  /* 0x0000001d291d7220 */ /* 0x000fe20000400000 */
[----:B------:R-:W-:Y:S01]  /*1850*/  FMUL R31, R72, R31 ;  /* 0x0000001f481f7220 */ /* 0x000fe20000400000 */
[--C-:B------:R-:W-:Y:S01]  /*1860*/  FFMA R50, R50, UR7, -R40.reuse ;  /* 0x0000000732327c23 */ /* 0x100fe20008000828 */
[--C-:B------:R-:W-:Y:S01]  /*1870*/  FFMA R48, R48, UR7, -R17.reuse ;  /* 0x0000000730307c23 */ /* 0x100fe20008000811 */
[--C-:B------:R-:W-:Y:S01]  /*1880*/  FFMA R53, R53, UR7, -R17.reuse ;  /* 0x0000000735357c23 */ /* 0x100fe20008000811 */
[----:B------:R-:W-:Y:S01]  /*1890*/  FFMA R51, R51, UR7, -R40 ;  /* 0x0000000733337c23 */ /* 0x000fe20008000828 */
[----:B------:R-:W-:Y:S01]  /*18a0*/  FMUL R50, R50, 1.4426950216293334961 ;  /* 0x3fb8aa3b32327820 */ /* 0x000fe20000400000 */
[----:B------:R-:W-:Y:S01]  /*18b0*/  FMUL R48, R48, 1.4426950216293334961 ;  /* 0x3fb8aa3b30307820 */ /* 0x000fe20000400000 */
[----:B------:R-:W-:Y:S01]  /*18c0*/  FADD R96, R73, R96 ;  /* 0x0000006049607221 */ /* 0x000fe20000000000 */
[----:B------:R-:W-:Y:S01]  /*18d0*/  FMUL R51, R51, 1.4426950216293334961 ;  /* 0x3fb8aa3b33337820 */ /* 0x000fe20000400000 */
[--C-:B------:R-:W-:Y:S01]  /*18e0*/  FFMA R54, R54, UR7, -R40.reuse ;  /* 0x0000000736367c23 */ /* 0x100fe20008000828 */
[----:B------:R-:W-:Y:S01]  /*18f0*/  FFMA R52, R52, UR7, -R17 ;  /* 0x0000000734347c23 */ /* 0x000fe20008000811 */
[----:B------:R-:W1:Y:S01]  /*1900*/  MUFU.EX2 R50, R50 ;  /* 0x0000003200327308 */ /* 0x000e620000000800 */
[--C-:B------:R-:W-:Y:S01]  /*1910*/  FFMA R55, R55, UR7, -R40.reuse ;  /* 0x0000000737377c23 */ /* 0x100fe20008000828 */
[----:B------:R-:W-:Y:S01]  /*1920*/  FMUL R54, R54, 1.4426950216293334961 ;  /* 0x3fb8aa3b36367820 */ /* 0x000fe20000400000 */
[----:B------:R-:W-:Y:S01]  /*1930*/  FMUL R52, R52, 1.4426950216293334961 ;  /* 0x3fb8aa3b34347820 */ /* 0x000fe20000400000 */
[----:B------:R-:W-:Y:S01]  /*1940*/  FFMA R58, R58, UR7, -R40 ;  /* 0x000000073a3a7c23 */ /* 0x000fe20008000828 */
[----:B------:R-:W-:-:S03]  /*1950*/  FMUL R55, R55, 1.4426950216293334961 ;  /* 0x3fb8aa3b37377820 */ /* 0x000fc60000400000 */
[----:B------:R-:W-:Y:S01]  /*1960*/  MUFU.EX2 R51, R51 ;  /* 0x0000003300337308 */ /* 0x000fe20000000800 */
[----:B0-----:R-:W-:Y:S07]  /*1970*/  HMMA.16816.F32.BF16 R28, R64, R24, R28 ;  /* 0x00000018401c723c */ /* 0x001fee000004181c */
[--C-:B------:R-:W-:Y:S01]  /*1980*/  FFMA R24, R49, UR7, -R17.reuse ;  /* 0x0000000731187c23 */ /* 0x100fe20008000811 */
[----:B------:R-:W-:Y:S01]  /*1990*/  FMUL R25, R53, 1.4426950216293334961 ;  /* 0x3fb8aa3b35197820 */ /* 0x000fe20000400000 */
[----:B------:R-:W0:Y:S02]  /*19a0*/  MUFU.EX2 R49, R48 ;  /* 0x0000003000317308 */ /* 0x000e240000000800 */
[----:B------:R-:W-:Y:S01]  /*19b0*/  FMUL R64, R24, 1.4426950216293334961 ;  /* 0x3fb8aa3b18407820 */ /* 0x000fe20000400000 */
[----:B------:R-:W-:-:S05]  /*19c0*/  FFMA R24, R56, UR7, -R17 ;  /* 0x0000000738187c23 */ /* 0x000fca0008000811 */
[----:B------:R2:W-:Y:S01]  /*19d0*/  MUFU.EX2 R56, R25 ;  /* 0x0000001900387308 */ /* 0x0005e20000000800 */
[----:B------:R-:W-:Y:S01]  /*19e0*/  FMUL R24, R24, 1.4426950216293334961 ;  /* 0x3fb8aa3b18187820 */ /* 0x000fe20000400000 */
[----:B--2---:R-:W-:-:S06]  /*19f0*/  FADD R25, R43, R96 ;  /* 0x000000602b197221 */ /* 0x004fcc0000000000 */
[----:B------:R-:W2:Y:S01]  /*1a00*/  MUFU.EX2 R64, R64 ;  /* 0x0000004000407308 */ /* 0x000ea20000000800 */
[----:B------:R-:W-:Y:S01]  /*1a10*/  FADD R25, R44, R25 ;  /* 0x000000192c197221 */ /* 0x000fe20000000000 */
[----:B------:R-:W-:-:S06]  /*1a20*/  FMUL R43, R58, 1.4426950216293334961 ;  /* 0x3fb8aa3b3a2b7820 */ /* 0x000fcc0000400000 */
[----:B------:R-:W3:Y:S01]  /*1a30*/  MUFU.EX2 R65, R52 ;  /* 0x0000003400417308 */ /* 0x000ee20000000800 */
[----:B------:R-:W-:Y:S01]  /*1a40*/  FADD R46, R46, R25 ;  /* 0x000000192e2e7221 */ /* 0x000fe20000000000 */
[----:B------:R-:W-:Y:S01]  /*1a50*/  FFMA R57, R57, UR7, -R17 ;  /* 0x0000000739397c23 */ /* 0x000fe20008000811 */
[----:B------:R-:W-:-:S05]  /*1a60*/  FFMA R59, R59, UR7, -R40 ;  /* 0x000000073b3b7c23 */ /* 0x000fca0008000828 */
[----:B------:R-:W4:Y:S01]  /*1a70*/  MUFU.EX2 R54, R54 ;  /* 0x0000003600367308 */ /* 0x000f220000000800 */
[----:B------:R-:W-:Y:S01]  /*1a80*/  FADD R45, R45, R46 ;  /* 0x0000002e2d2d7221 */ /* 0x000fe20000000000 */
[----:B------:R-:W-:Y:S01]  /*1a90*/  FFMA R62, R62, UR7, -R40 ;  /* 0x000000073e3e7c23 */ /* 0x000fe20008000828 */
[----:B------:R-:W-:-:S05]  /*1aa0*/  FMUL R53, R57, 1.4426950216293334961 ;  /* 0x3fb8aa3b39357820 */ /* 0x000fca0000400000 */
[----:B------:R5:W-:Y:S01]  /*1ab0*/  MUFU.EX2 R48, R24 ;  /* 0x0000001800307308 */ /* 0x000be20000000800 */
[----:B------:R-:W-:Y:S01]  /*1ac0*/  HMMA.16816.F32.BF16 R28, R32, R26, R28 ;  /* 0x0000001a201c723c */ /* 0x000fe2000004181c */
[----:B------:R-:W-:Y:S01]  /*1ad0*/  FMUL R59, R59, 1.4426950216293334961 ;  /* 0x3fb8aa3b3b3b7820 */ /* 0x000fe20000400000 */
[----:B------:R-:W-:-:S05]  /*1ae0*/  FFMA R60, R60, UR7, -R17 ;  /* 0x000000073c3c7c23 */ /* 0x000fca0008000811 */
[----:B------:R-:W4:Y:S01]  /*1af0*/  MUFU.EX2 R55, R55 ;  /* 0x0000003700377308 */ /* 0x000f220000000800 */
[----:B-----5:R-:W-:Y:S01]  /*1b00*/  FADD R24, R42, R47 ;  /* 0x0000002f2a187221 */ /* 0x020fe20000000000 */
[----:B-1----:R-:W-:Y:S01]  /*1b10*/  FADD R26, R50, R45 ;  /* 0x0000002d321a7221 */ /* 0x002fe20000000000 */
[----:B------:R-:W-:Y:S02]  /*1b20*/  FMUL R62, R62, 1.4426950216293334961 ;  /* 0x3fb8aa3b3e3e7820 */ /* 0x000fe40000400000 */
[----:B0-----:R-:W-:Y:S01]  /*1b30*/  FADD R25, R49, R24 ;  /* 0x0000001831197221 */ /* 0x001fe20000000000 */
[----:B------:R-:W-:Y:S02]  /*1b40*/  FFMA R63, R63, UR7, -R40 ;  /* 0x000000073f3f7c23 */ /* 0x000fe40008000828 */
[----:B------:R-:W0:Y:S01]  /*1b50*/  MUFU.EX2 R43, R43 ;  /* 0x0000002b002b7308 */ /* 0x000e220000000800 */
[----:B------:R-:W-:Y:S01]  /*1b60*/  FFMA R61, R61, UR7, -R17 ;  /* 0x000000073d3d7c23 */ /* 0x000fe20008000811 */
[----:B--2---:R-:W-:Y:S01]  /*1b70*/  FADD R24, R64, R25 ;  /* 0x0000001940187221 */ /* 0x004fe20000000000 */
[----:B------:R-:W-:Y:S01]  /*1b80*/  FMUL R60, R60, 1.4426950216293334961 ;  /* 0x3fb8aa3b3c3c7820 */ /* 0x000fe20000400000 */
[----:B------:R-:W-:Y:S01]  /*1b90*/  FADD R25, R51, R26 ;  /* 0x0000001a33197221 */ /* 0x000fe20000000000 */
[----:B------:R-:W-:-:S03]  /*1ba0*/  FMUL R63, R63, 1.4426950216293334961 ;  /* 0x3fb8aa3b3f3f7820 */ /* 0x000fc60000400000 */
[----:B------:R-:W1:Y:S01]  /*1bb0*/  MUFU.EX2 R42, R59 ;  /* 0x0000003b002a7308 */ /* 0x000e620000000800 */
[----:B------:R-:W-:Y:S01]  /*1bc0*/  FMUL R57, R61, 1.4426950216293334961 ;  /* 0x3fb8aa3b3d397820 */ /* 0x000fe20000400000 */
[----:B---3--:R-:W-:Y:S01]  /*1bd0*/  FADD R27, R65, R24 ;  /* 0x00000018411b7221 */ /* 0x008fe20000000000 */
[----:B----4-:R-:W-:-:S05]  /*1be0*/  FADD R24, R54, R25 ;  /* 0x0000001936187221 */ /* 0x010fca0000000000 */
[----:B------:R-:W2:Y:S01]  /*1bf0*/  MUFU.EX2 R53, R53 ;  /* 0x0000003500357308 */ /* 0x000ea20000000800 */
[----:B------:R-:W-:Y:S01]  /*1c00*/  FADD R32, R55, R24 ;  /* 0x0000001837207221 */ /* 0x000fe20000000000 */
[----:B------:R-:W-:Y:S02]  /*1c10*/  FADD R33, R56, R27 ;  /* 0x0000001b38217221 */ /* 0x000fe40000000000 */
[----:B------:R-:W-:Y:S04]  /*1c20*/  LDSM.16.M88.4 R24, [R14+UR5] ;  /* 0x000000050e18783b */ /* 0x000fe80008000200 */
[----:B------:R-:W3:Y:S08]  /*1c30*/  MUFU.EX2 R62, R62 ;  /* 0x0000003e003e7308 */ /* 0x000ef00000000800 */
[----:B------:R-:W4:Y:S01]  /*1c40*/  MUFU.EX2 R52, R60 ;  /* 0x0000003c00347308 */ /* 0x000f220000000800 */
[----:B0-----:R-:W-:Y:S01]  /*1c50*/  FADD R47, R43, R32 ;  /* 0x000000202b2f7221 */ /* 0x001fe20000000000 */
[----:B------:R-:W-:-:S02]  /*1c60*/  FADD R44, R48, R33 ;  /* 0x00000021302c7221 */ /* 0x000fc40000000000 */
[----:B------:R-:W0:Y:S04]  /*1c70*/  LDSM.16.M88.4 R32, [R14+UR5+0x400] ;  /* 0x000400050e20783b */ /* 0x000e280008000200 */
[----:B------:R-:W5:Y:S08]  /*1c80*/  MUFU.EX2 R63, R63 ;  /* 0x0000003f003f7308 */ /* 0x000f700000000800 */
[----:B------:R-:W5:Y:S01]  /*1c90*/  MUFU.EX2 R57, R57 ;  /* 0x0000003900397308 */ /* 0x000f620000000800 */
[----:B-1----:R-:W-:Y:S01]  /*1ca0*/  FADD R47, R42, R47 ;  /* 0x0000002f2a2f7221 */ /* 0x002fe20000000000 */
[----:B--2---:R-:W-:-:S03]  /*1cb0*/  FADD R45, R53, R44 ;  /* 0x0000002c352d7221 */ /* 0x004fc60000000000 */
[----:B---3--:R-:W-:Y:S01]  /*1cc0*/  FADD R46, R62, R47 ;  /* 0x0000002f3e2e7221 */ /* 0x008fe20000000000 */
[----:B----4-:R-:W-:-:S03]  /*1cd0*/  FADD R44, R52, R45 ;  /* 0x0000002d342c7221 */ /* 0x010fc60000000000 */
[----:B-----5:R-:W-:Y:S01]  /*1ce0*/  FADD R59, R63, R46 ;  /* 0x0000002e3f3b7221 */ /* 0x020fe20000000000 */
[----:B------:R-:W-:-:S04]  /*1cf0*/  FADD R58, R57, R44 ;  /* 0x0000002c393a7221 */ /* 0x000fc80000000000 */
[----:B------:R-:W1:Y:S04]  /*1d00*/  SHFL.BFLY PT, R60, R59, 0x2, 0x1f ;  /* 0x0c401f003b3c7f89 */ /* 0x000e6800000e0000 */
[----:B------:R-:W2:Y:S01]  /*1d10*/  SHFL.BFLY PT, R61, R58, 0x2, 0x1f ;  /* 0x0c401f003a3d7f89 */ /* 0x000ea200000e0000 */
[----:B------:R-:W-:Y:S02]  /*1d20*/  F2FP.BF16.F32.PACK_AB R44, R64, R49 ;  /* 0x00000031402c723e */ /* 0x000fe400000010ff */
[----:B------:R-:W-:Y:S02]  /*1d30*/  F2FP.BF16.F32.PACK_AB R46, R56, R65 ;  /* 0x00000041382e723e */ /* 0x000fe400000010ff */
[----:B------:R-:W-:Y:S02]  /*1d40*/  F2FP.BF16.F32.PACK_AB R45, R51, R50 ;  /* 0x00000032332d723e */ /* 0x000fe400000010ff */
[----:B------:R-:W-:-:S07]  /*1d50*/  F2FP.BF16.F32.PACK_AB R47, R55, R54 ;  /* 0x00000036372f723e */ /* 0x000fce00000010ff */
[----:B0-----:R-:W-:Y:S01]  /*1d60*/  HMMA.16816.F32.BF16 R28, R44, R32, R28 ;  /* 0x000000202c1c723c */ /* 0x001fe2000004181c */
[----:B-1----:R-:W-:Y:S01]  /*1d70*/  FADD R60, R59, R60 ;  /* 0x0000003c3b3c7221 */ /* 0x002fe20000000000 */
[----:B--2---:R-:W-:-:S04]  /*1d80*/  FADD R61, R58, R61 ;  /* 0x0000003d3a3d7221 */ /* 0x004fc80000000000 */
[----:B------:R-:W0:Y:S01]  /*1d90*/  SHFL.BFLY PT, R33, R60, 0x1, 0x1f ;  /* 0x0c201f003c217f89 */ /* 0x000e2200000e0000 */
[----:B------:R-:W-:Y:S03]  /*1da0*/  HMMA.16816.F32.BF16 R36, R44, R24, R36 ;  /* 0x000000182c24723c */ /* 0x000fe60000041824 */
[----:B------:R-:W1:Y:S01]  /*1db0*/  SHFL.BFLY PT, R32, R61, 0x1, 0x1f ;  /* 0x0c201f003d207f89 */ /* 0x000e6200000e0000 */
[----:B------:R-:W-:-:S06]  /*1dc0*/  UIADD3 UR4, UR4, 0x40, URZ ;  /* 0x0000004004047890 */ /* 0x000fcc000fffe03f */
[----:B------:R-:W-:Y:S02]  /*1dd0*/  ISETP.LE.AND P0, PT, R2, UR4, PT ;  /* 0x0000000402007c0c */ /* 0x000fe4000bf03270 */
[----:B------:R-:W-:Y:S02]  /*1de0*/  F2FP.BF16.F32.PACK_AB R44, R53, R48 ;  /* 0x00000030352c723e */ /* 0x000fe400000010ff */
[----:B------:R-:W-:Y:S02]  /*1df0*/  F2FP.BF16.F32.PACK_AB R45, R42, R43 ;  /* 0x0000002b2a2d723e */ /* 0x000fe400000010ff */
[----:B------:R-:W-:Y:S02]  /*1e00*/  F2FP.BF16.F32.PACK_AB R46, R57, R52 ;  /* 0x00000034392e723e */ /* 0x000fe400000010ff */
[----:B------:R-:W-:Y:S01]  /*1e10*/  F2FP.BF16.F32.PACK_AB R47, R63, R62 ;  /* 0x0000003e3f2f723e */ /* 0x000fe200000010ff */
[----:B0-----:R-:W-:-:S06]  /*1e20*/  FADD R33, R60, R33 ;  /* 0x000000213c217221 */ /* 0x001fcc0000000000 */
[----:B------:R-:W-:Y:S01]  /*1e30*/  HMMA.16816.F32.BF16 R24, R44, R26, R36 ;  /* 0x0000001a2c18723c */ /* 0x000fe20000041824 */
[----:B-1----:R-:W-:Y:S01]  /*1e40*/  FADD R32, R61, R32 ;  /* 0x000000203d207221 */ /* 0x002fe20000000000 */
[----:B------:R-:W-:-:S04]  /*1e50*/  FFMA R15, R72, R15, R33 ;  /* 0x0000000f480f7223 */ /* 0x000fc80000000021 */
[----:B------:R-:W-:Y:S01]  /*1e60*/  HMMA.16816.F32.BF16 R28, R44, R34, R28 ;  /* 0x000000222c1c723c */ /* 0x000fe2000004181c */
[----:B------:R-:W-:Y:S01]  /*1e70*/  FFMA R10, R41, R10, R32 ;  /* 0x0000000a290a7223 */ /* 0x000fe20000000020 */
[----:B------:R-:W-:Y:S01]  /*1e80*/  IMAD R8, R9, 0x40, R8 ;  /* 0x0000004009087824 */ /* 0x000fe200078e0208 */
[----:B------:R-:W-:Y:S02]  /*1e90*/  LEA R16, R7, R16, 0x6 ;  /* 0x0000001007107211 */ /* 0x000fe400078e30ff */
[----:B------:R-:W-:Y:S02]  /*1ea0*/  MOV R72, R17 ;  /* 0x0000001100487202 */ /* 0x000fe40000000f00 */
[----:B------:R-:W-:Y:S01]  /*1eb0*/  MOV R73, R40 ;  /* 0x0000002800497202 */ /* 0x000fe20000000f00 */
[----:B------:R-:W-:-:S01]  /*1ec0*/  NOP ;  /* 0x0000000000007918 */ /* 0x000fc20000000000 */
[----:B------:R-:W-:-:S15]  /*1ed0*/  @!P0 BRA `(.L_x_1) ;  /* 0xffffffe800f48947 */ /* 0x000fde000383ffff */
.L_x_0:
[----:B------:R-:W0:Y:S01]  /*1ee0*/  S2R R23, SR_TID.X ;  /* 0x0000000000177919 */ /* 0x000e220000002100 */
[----:B------:R-:W1:Y:S01]  /*1ef0*/  S2UR UR5, SR_CgaCtaId ;  /* 0x00000000000579c3 */ /* 0x000e620000008800 */
[C---:B------:R-:W-:Y:S01]  /*1f00*/  FSETP.GT.AND P0, PT, |R15|.reuse, 8.50705917302346158658e+37, PT ;  /* 0x7e8000000f00780b */ /* 0x040fe20003f04200 */
[C---:B------:R-:W-:Y:S01]  /*1f10*/  FMUL R4, R15.reuse, 8388608 ;  /* 0x4b0000000f047820 */ /* 0x040fe20000400000 */
[----:B------:R-:W-:Y:S01]  /*1f20*/  FSETP.GEU.AND P3, PT, |R15|, 1.175494350822287508e-38, PT ;  /* 0x008000000f00780b */ /* 0x000fe20003f6e200 */
[----:B------:R-:W-:Y:S01]  /*1f30*/  UMOV UR4, 0x400 ;  /* 0x0000040000047882 */ /* 0x000fe20000000000 */
[----:B------:R-:W-:-:S03]  /*1f40*/  MOV R16, R10 ;  /* 0x0000000a00107202 */ /* 0x000fc60000000f00 */
[----:B------:R-:W-:Y:S01]  /*1f50*/  BAR.SYNC.DEFER_BLOCKING 0x0 ;  /* 0x0000000000007b1d */ /* 0x000fe20000010000 */
[C---:B------:R-:W-:Y:S02]  /*1f60*/  FSETP.GEU.AND P2, PT, R15.reuse, 1.175494350822287508e-38, PT ;  /* 0x008000000f00780b */ /* 0x040fe40003f4e000 */
[C---:B------:R-:W-:Y:S01]  /*1f70*/  FSETP.GEU.AND P1, PT, R16.reuse, 1.175494350822287508e-38, PT ;  /* 0x008000001000780b */ /* 0x040fe20003f2e000 */
[----:B------:R-:W-:Y:S01]  /*1f80*/  FMUL R3, R16, 8388608 ;  /* 0x4b00000010037820 */ /* 0x000fe20000400000 */
[----:B------:R-:W-:Y:S01]  /*1f90*/  FSEL R32, R4, R15, !P2 ;  /* 0x0000000f04207208 */ /* 0x000fe20005000000 */
[----:B------:R-:W-:-:S03]  /*1fa0*/  @P0 FMUL R15, R15, 0.25 ;  /* 0x3e8000000f0f0820 */ /* 0x000fc60000400000 */
[----:B------:R-:W-:Y:S01]  /*1fb0*/  FSEL R21, R3, R16, !P1 ;  /* 0x0000001003157208 */ /* 0x000fe20004800000 */
[----:B------:R-:W-:Y:S01]  /*1fc0*/  @P0 FMUL R31, R31, 0.25 ;  /* 0x3e8000001f1f0820 */ /* 0x000fe20000400000 */
[----:B------:R-:W-:Y:S01]  /*1fd0*/  FSEL R3, RZ, -23, P1 ;  /* 0xc1b80000ff037808 */ /* 0x000fe20000800000 */
[----:B------:R-:W-:Y:S01]  /*1fe0*/  @!P3 FMUL R15, R15, 16777216 ;  /* 0x4b8000000f0fb820 */ /* 0x000fe20000400000 */
[----:B------:R-:W-:Y:S01]  /*1ff0*/  FSETP.GT.AND P1, PT, |R16|, 8.50705917302346158658e+37, PT ;  /* 0x7e8000001000780b */ /* 0x000fe20003f24200 */
[----:B------:R-:W-:Y:S01]  /*2000*/  @P0 FMUL R30, R30, 0.25 ;  /* 0x3e8000001e1e0820 */ /* 0x000fe20000400000 */
[----:B------:R-:W-:Y:S01]  /*2010*/  @P0 FMUL R27, R27, 0.25 ;  /* 0x3e8000001b1b0820 */ /* 0x000fe20000400000 */
[----:B------:R-:W-:Y:S01]  /*2020*/  @P0 FMUL R26, R26, 0.25 ;  /* 0x3e8000001a1a0820 */ /* 0x000fe20000400000 */
[----:B------:R-:W-:Y:S01]  /*2030*/  @!P3 FMUL R31, R31, 16777216 ;  /* 0x4b8000001f1fb820 */ /* 0x000fe20000400000 */
[----:B-1----:R-:W-:Y:S01]  /*2040*/  ULEA UR7, UR5, UR4, 0x18 ;  /* 0x0000000405077291 */ /* 0x002fe2000f8ec03f */
[----:B------:R-:W-:Y:S01]  /*2050*/  @!P3 FMUL R30, R30, 16777216 ;  /* 0x4b8000001e1eb820 */ /* 0x000fe20000400000 */
[----:B------:R-:W-:Y:S01]  /*2060*/  @!P3 FMUL R27, R27, 16777216 ;  /* 0x4b8000001b1bb820 */ /* 0x000fe20000400000 */
[----:B------:R-:W-:Y:S01]  /*2070*/  @!P3 FMUL R26, R26, 16777216 ;  /* 0x4b8000001a1ab820 */ /* 0x000fe20000400000 */
[----:B------:R-:W-:Y:S01]  /*2080*/  ISETP.GE.U32.AND P3, PT, R21, 0x7f800000, PT ;  /* 0x7f8000001500780c */ /* 0x000fe20003f66070 */
[----:B------:R-:W-:Y:S01]  /*2090*/  ULDC.64 UR4, c[0x0][0x270] ;  /* 0x00009c0000047ab9 */ /* 0x000fe20000000a00 */
[----:B0-----:R-:W-:Y:S01]  /*20a0*/  SHF.R.S32.HI R6, RZ, 0x5, R23 ;  /* 0x00000005ff067819 */ /* 0x001fe20000011417 */
[C---:B------:R-:W-:Y:S01]  /*20b0*/  IMAD.SHL.U32 R10, R23.reuse, 0x40, RZ ;  /* 0x00000040170a7824 */ /* 0x040fe200078e00ff */
[----:B------:R-:W-:Y:S01]  /*20c0*/  SHF.L.U32 R2, R23, 0x1, RZ ;  /* 0x0000000117027819 */ /* 0x000fe200000006ff */
[----:B------:R-:W-:Y:S01]  /*20d0*/  @P1 FMUL R29, R29, 0.25 ;  /* 0x3e8000001d1d1820 */ /* 0x000fe20000400000 */
[----:B------:R-:W-:Y:S01]  /*20e0*/  SGXT R4, R6, 0x1 ;  /* 0x000000010604781a */ /* 0x000fe20000000200 */
[----:B------:R-:W-:Y:S01]  /*20f0*/  @P1 FMUL R28, R28, 0.25 ;  /* 0x3e8000001c1c1820 */ /* 0x000fe20000400000 */
[----:B------:R-:W-:Y:S01]  /*2100*/  LOP3.LUT R5, R23, 0x8, RZ, 0xc0, !PT ;  /* 0x0000000817057812 */ /* 0x000fe200078ec0ff */
[----:B------:R-:W-:Y:S01]  /*2110*/  @P1 FMUL R24, R24, 0.25 ;  /* 0x3e80000018181820 */ /* 0x000fe20000400000 */
[----:B------:R-:W-:Y:S01]  /*2120*/  LOP3.LUT R9, R4, 0x204, RZ, 0xc0, !PT ;  /* 0x0000020404097812 */ /* 0x000fe200078ec0ff */
[----:B------:R-:W-:Y:S01]  /*2130*/  @P1 FMUL R25, R25, 0.25 ;  /* 0x3e80000019191820 */ /* 0x000fe20000400000 */
[----:B------:R-:W-:Y:S01]  /*2140*/  LEA.HI R13, R5, UR7, RZ, 0x1f ;  /* 0x00000007050d7c11 */ /* 0x000fe2000f8ff8ff */
[----:B------:R-:W-:Y:S01]  /*2150*/  UIMAD UR4, UR6, UR4, URZ ;  /* 0x00000004060472a4 */ /* 0x000fe2000f8e023f */
[----:B------:R-:W-:-:S02]  /*2160*/  LOP3.LUT R11, R9, 0x3c, R2, 0x78, !PT ;  /* 0x0000003c090b7812 */ /* 0x000fc400078e7802 */
[----:B------:R-:W-:Y:S01]  /*2170*/  SHF.R.S32.HI R7, RZ, 0x4, R23 ;  /* 0x00000004ff077819 */ /* 0x000fe20000011417 */
[----:B------:R-:W0:Y:S01]  /*2180*/  MUFU.RCP R9, R15 ;  /* 0x0000000f00097308 */ /* 0x000e220000001000 */
[----:B------:R-:W-:Y:S01]  /*2190*/  FSEL R5, RZ, -23, P2 ;  /* 0xc1b80000ff057808 */ /* 0x000fe20001000000 */
[----:B------:R-:W-:Y:S01]  /*21a0*/  USHF.L.U32 UR8, UR4, 0x1, URZ ;  /* 0x0000000104087899 */ /* 0x000fe2000800063f */
[C---:B------:R-:W-:Y:S01]  /*21b0*/  FSETP.GEU.AND P2, PT, |R16|.reuse, 1.175494350822287508e-38, PT ;  /* 0x008000001000780b */ /* 0x040fe20003f4e200 */
[----:B------:R-:W-:Y:S01]  /*21c0*/  @P1 FMUL R16, R16, 0.25 ;  /* 0x3e80000010101820 */ /* 0x000fe20000400000 */
[----:B------:R-:W-:Y:S02]  /*21d0*/  IADD3 R4, R21, -0x3f3504f3, RZ ;  /* 0xc0cafb0d15047810 */ /* 0x000fe40007ffe0ff */
[----:B------:R-:W-:Y:S02]  /*21e0*/  SGXT R7, R7, 0x1 ;  /* 0x000000010707781a */ /* 0x000fe40000000200 */
[----:B------:R-:W-:-:S02]  /*21f0*/  IADD3 R6, R32, -0x3f3504f3, RZ ;  /* 0xc0cafb0d20067810 */ /* 0x000fc40007ffe0ff */
[----:B------:R-:W-:Y:S02]  /*2200*/  LOP3.LUT R4, R4, 0xff800000, RZ, 0xc0, !PT ;  /* 0xff80000004047812 */ /* 0x000fe400078ec0ff */
[----:B------:R-:W-:Y:S02]  /*2210*/  LOP3.LUT R12, R7, 0x204, RZ, 0xc0, !PT ;  /* 0x00000204070c7812 */ /* 0x000fe400078ec0ff */
[----:B------:R-:W-:Y:S01]  /*2220*/  LOP3.LUT R7, R6, 0xff800000, RZ, 0xc0, !PT ;  /* 0xff80000006077812 */ /* 0x000fe200078ec0ff */
[----:B------:R-:W-:Y:S01]  /*2230*/  @!P2 FMUL R16, R16, 16777216 ;  /* 0x4b8000001010a820 */ /* 0x000fe20000400000 */
[----:B------:R-:W-:Y:S01]  /*2240*/  I2FP.F32.S32 R6, R4 ;  /* 0x0000000400067245 */ /* 0x000fe20000201400 */
[----:B0-----:R-:W-:Y:S01]  /*2250*/  FMUL R15, R9, R27 ;  /* 0x0000001b090f7220 */ /* 0x001fe20000400000 */
[----:B------:R-:W-:Y:S01]  /*2260*/  LOP3.LUT R19, R23, 0x20, RZ, 0xc0, !PT ;  /* 0x0000002017137812 */ /* 0x000fe200078ec0ff */
[----:B------:R-:W-:Y:S01]  /*2270*/  FMUL R14, R9, R26 ;  /* 0x0000001a090e7220 */ /* 0x000fe20000400000 */
[-C--:B------:R-:W-:Y:S01]  /*2280*/  I2FP.F32.S32 R8, R7.reuse ;  /* 0x0000000700087245 */ /* 0x080fe20000201400 */
[----:B------:R-:W-:Y:S01]  /*2290*/  FFMA.FTZ R3, R6, 1.1920928955078125e-07, R3 ;  /* 0x3400000006037823 */ /* 0x000fe20000010003 */
[----:B------:R-:W-:Y:S01]  /*22a0*/  IADD3 R4, R21, -R4, RZ ;  /* 0x8000000415047210 */ /* 0x000fe20007ffe0ff */
[----:B------:R-:W-:Y:S01]  /*22b0*/  IMAD.SHL.U32 R27, R23, 0x8, RZ ;  /* 0x00000008171b7824 */ /* 0x000fe200078e00ff */
[----:B------:R-:W-:Y:S01]  /*22c0*/  IADD3 R7, R32, -R7, RZ ;  /* 0x8000000720077210 */ /* 0x000fe20007ffe0ff */
[----:B------:R-:W-:Y:S01]  /*22d0*/  FFMA.FTZ R8, R8, 1.1920928955078125e-07, R5 ;  /* 0x3400000008087823 */ /* 0x000fe20000010005 */
[----:B------:R-:W-:Y:S01]  /*22e0*/  LOP3.LUT R18, R11, 0x40, R10, 0xf8, !PT ;  /* 0x000000400b127812 */ /* 0x000fe200078ef80a */
[----:B------:R-:W-:Y:S01]  /*22f0*/  FMUL R10, R9, R31 ;  /* 0x0000001f090a7220 */ /* 0x000fe20000400000 */
[----:B------:R-:W-:Y:S01]  /*2300*/  LEA R19, R19, R12, 0x2 ;  /* 0x0000000c13137211 */ /* 0x000fe200078e10ff */
[----:B------:R-:W-:Y:S01]  /*2310*/  FMUL R11, R9, R30 ;  /* 0x0000001e090b7220 */ /* 0x000fe20000400000 */
[----:B------:R-:W-:Y:S01]  /*2320*/  MOV R6, 0x3dc6b27f ;  /* 0x3dc6b27f00067802 */ /* 0x000fe20000000f00 */
[----:B------:R-:W0:Y:S01]  /*2330*/  MUFU.RCP R9, R16 ;  /* 0x0000001000097308 */ /* 0x000e220000001000 */
[----:B------:R-:W-:Y:S01]  /*2340*/  SHF.R.S32.HI R12, RZ, 0x3, R23 ;  /* 0x00000003ff0c7819 */ /* 0x000fe20000011417 */
[----:B------:R-:W-:Y:S01]  /*2350*/  FADD R4, R4, -1 ;  /* 0xbf80000004047421 */ /* 0x000fe20000000000 */
[----:B------:R-:W-:Y:S01]  /*2360*/  FADD R7, R7, -1 ;  /* 0xbf80000007077421 */ /* 0x000fe20000000000 */
[----:B------:R-:W-:Y:S01]  /*2370*/  LOP3.LUT R22, R23, 0x10, RZ, 0xc0, !PT ;  /* 0x0000001017167812 */ /* 0x000fe200078ec0ff */
[----:B------:R-:W-:Y:S01]  /*2380*/  @!P2 FMUL R29, R29, 16777216 ;  /* 0x4b8000001d1da820 */ /* 0x000fe20000400000 */
[----:B------:R-:W-:Y:S01]  /*2390*/  SGXT R12, R12, 0x1 ;  /* 0x000000010c0c781a */ /* 0x000fe20000000200 */
[-C--:B------:R-:W-:Y:S01]  /*23a0*/  FFMA.FTZ R5, R4, R6.reuse, -0.16845393180847167969 ;  /* 0xbe2c7f3004057423 */ /* 0x080fe20000010006 */
[C---:B------:R-:W-:Y:S01]  /*23b0*/  FFMA.FTZ R6, R7.reuse, R6, -0.16845393180847167969 ;  /* 0xbe2c7f3007067423 */ /* 0x040fe20000010006 */
[----:B------:R-:W-:Y:S01]  /*23c0*/  @!P2 FMUL R28, R28, 16777216 ;  /* 0x4b8000001c1ca820 */ /* 0x000fe20000400000 */
[----:B------:R-:W-:Y:S01]  /*23d0*/  LOP3.LUT R12, R12, 0x140, RZ, 0xc0, !PT ;  /* 0x000001400c0c7812 */ /* 0x000fe200078ec0ff */
[----:B------:R-:W-:Y:S01]  /*23e0*/  @!P2 FMUL R24, R24, 16777216 ;  /* 0x4b8000001818a820 */ /* 0x000fe20000400000 */
[----:B------:R-:W-:Y:S01]  /*23f0*/  FFMA.FTZ R6, R7, R6, 0.1716887056827545166 ;  /* 0x3e2fcf2a07067423 */ /* 0x000fe20000010006 */
[----:B------:R-:W-:Y:S01]  /*2400*/  @!P2 FMUL R25, R25, 16777216 ;  /* 0x4b8000001919a820 */ /* 0x000fe20000400000 */
[----:B------:R-:W-:Y:S01]  /*2410*/  LOP3.LUT R12, R12, 0x38, R27, 0xf8, !PT ;  /* 0x000000380c0c7812 */ /* 0x000fe200078ef81b */
[----:B------:R-:W-:Y:S01]  /*2420*/  FFMA.FTZ R5, R4, R5, 0.1716887056827545166 ;  /* 0x3e2fcf2a04057423 */ /* 0x000fe20000010005 */
[----:B------:R-:W-:Y:S01]  /*2430*/  FFMA.FTZ R6, R7, R6, -0.17900948226451873779 ;  /* 0xbe374e4307067423 */ /* 0x000fe20000010006 */
[----:B------:R-:W-:Y:S01]  /*2440*/  LEA R22, R22, R13, 0x2 ;  /* 0x0000000d16167211 */ /* 0x000fe200078e10ff */
[----:B0-----:R-:W-:Y:S01]  /*2450*/  FMUL R13, R9, R28 ;  /* 0x0000001c090d7220 */ /* 0x001fe20000400000 */
[--C-:B------:R-:W-:Y:S01]  /*2460*/  LOP3.LUT R20, R12, 0x40, R23.reuse, 0x78, !PT ;  /* 0x000000400c147812 */ /* 0x100fe200078e7817 */
[----:B------:R-:W-:Y:S01]  /*2470*/  FFMA.FTZ R6, R7, R6, 0.20512372255325317383 ;  /* 0x3e520bf407067423 */ /* 0x000fe20000010006 */
[C---:B------:R-:W-:Y:S01]  /*2480*/  FMUL R12, R9.reuse, R29 ;  /* 0x0000001d090c7220 */ /* 0x040fe20000400000 */
[C---:B------:R-:W-:Y:S01]  /*2490*/  FMUL R16, R9.reuse, R24 ;  /* 0x0000001809107220 */ /* 0x040fe20000400000 */
[----:B------:R-:W-:Y:S01]  /*24a0*/  FMUL R9, R9, R25 ;  /* 0x0000001909097220 */ /* 0x000fe20000400000 */
[----:B------:R-:W-:Y:S01]  /*24b0*/  FFMA.FTZ R6, R7, R6, -0.24046532809734344482 ;  /* 0xbe763c8b07067423 */ /* 0x000fe20000010006 */
[----:B------:R-:W-:Y:S01]  /*24c0*/  F2FP.BF16.F32.PACK_AB R11, R11, R14 ;  /* 0x0000000e0b0b723e */ /* 0x000fe200000010ff */
[----:B------:R-:W-:Y:S01]  /*24d0*/  FFMA.FTZ R5, R4, R5, -0.17900948226451873779 ;  /* 0xbe374e4304057423 */ /* 0x000fe20000010005 */
[----:B------:R-:W-:Y:S01]  /*24e0*/  F2FP.BF16.F32.PACK_AB R13, R13, R16 ;  /* 0x000000100d0d723e */ /* 0x000fe200000010ff */
[C---:B------:R-:W-:Y:S01]  /*24f0*/  FFMA.FTZ R6, R7.reuse, R6, 0.28857114911079406738 ;  /* 0x3e93bf9907067423 */ /* 0x040fe20000010006 */
[----:B------:R-:W-:Y:S01]  /*2500*/  F2FP.BF16.F32.PACK_AB R9, R12, R9 ;  /* 0x000000090c09723e */ /* 0x000fe200000010ff */
[----:B------:R-:W-:Y:S01]  /*2510*/  FFMA.FTZ R5, R4, R5, 0.20512372255325317383 ;  /* 0x3e520bf404057423 */ /* 0x000fe20000010005 */
[----:B------:R-:W-:Y:S01]  /*2520*/  F2FP.BF16.F32.PACK_AB R10, R10, R15 ;  /* 0x0000000f0a0a723e */ /* 0x000fe200000010ff */
[----:B------:R-:W-:Y:S01]  /*2530*/  STS [R18+UR7], R13 ;  /* 0x0000000d12007988 */ /* 0x000fe20008000807 */
[----:B------:R-:W-:Y:S01]  /*2540*/  LOP3.LUT R12, R18, 0x40, RZ, 0x3c, !PT ;  /* 0x00000040120c7812 */ /* 0x000fe200078e3cff */
[----:B------:R-:W-:Y:S01]  /*2550*/  FFMA.FTZ R6, R7, R6, -0.36067417263984680176 ;  /* 0xbeb8aa4907067423 */ /* 0x000fe20000010006 */
[C---:B------:R-:W-:Y:S01]  /*2560*/  FFMA.FTZ R5, R4.reuse, R5, -0.24046532809734344482 ;  /* 0xbe763c8b04057423 */ /* 0x040fe20000010005 */
[----:B------:R0:W-:Y:S01]  /*2570*/  STS [R18+UR7+0x80], R9 ;  /* 0x0000800912007988 */ /* 0x0001e20008000807 */
[----:B------:R-:W-:Y:S01]  /*2580*/  IADD3 R19, R19, R20, RZ ;  /* 0x0000001413137210 */ /* 0x000fe20007ffe0ff */
[C---:B------:R-:W-:Y:S01]  /*2590*/  FFMA.FTZ R6, R7.reuse, R6, 0.48089820146560668945 ;  /* 0x3ef6384a07067423 */ /* 0x040fe20000010006 */
[C---:B------:R-:W-:Y:S01]  /*25a0*/  FFMA.FTZ R5, R4.reuse, R5, 0.28857114911079406738 ;  /* 0x3e93bf9904057423 */ /* 0x040fe20000010005 */
[----:B------:R-:W-:Y:S01]  /*25b0*/  STS [R12+UR7+0x100], R11 ;  /* 0x0001000b0c007988 */ /* 0x000fe20008000807 */
[----:B------:R-:W1:Y:S01]  /*25c0*/  LDC R16, c[0x0][0x278] ;  /* 0x00009e00ff107b82 */ /* 0x000e620000000800 */
[C---:B------:R-:W-:Y:S01]  /*25d0*/  FFMA.FTZ R6, R7.reuse, R6, -0.72134751081466674805 ;  /* 0xbf38aa3b07067423 */ /* 0x040fe20000010006 */
[C---:B------:R-:W-:Y:S01]  /*25e0*/  FFMA.FTZ R5, R4.reuse, R5, -0.36067417263984680176 ;  /* 0xbeb8aa4904057423 */ /* 0x040fe20000010005 */
[----:B------:R2:W-:Y:S05]  /*25f0*/  STS [R12+UR7+0x180], R10 ;  /* 0x0001800a0c007988 */ /* 0x0005ea0008000807 */
[----:B------:R-:W-:Y:S01]  /*2600*/  BAR.SYNC.DEFER_BLOCKING 0x0 ;  /* 0x0000000000007b1d */ /* 0x000fe20000010000 */
[----:B------:R-:W-:Y:S01]  /*2610*/  FMUL R6, R7, R6 ;  /* 0x0000000607067220 */ /* 0x000fe20000400000 */
[----:B------:R-:W-:Y:S01]  /*2620*/  FFMA.FTZ R5, R4, R5, 0.48089820146560668945 ;  /* 0x3ef6384a04057423 */ /* 0x000fe20000010005 */
[----:B0-----:R-:W-:-:S02]  /*2630*/  SHF.R.U32.HI R9, RZ, 0x5, R23 ;  /* 0x00000005ff097819 */ /* 0x001fc40000011617 */
[C---:B------:R-:W-:Y:S01]  /*2640*/  FMUL R6, R7.reuse, R6 ;  /* 0x0000000607067220 */ /* 0x040fe20000400000 */
[----:B------:R-:W-:Y:S02]  /*2650*/  FFMA.FTZ R5, R4, R5, -0.72134751081466674805 ;  /* 0xbf38aa3b04057423 */ /* 0x000fe40000010005 */
[----:B------:R-:W0:Y:S01]  /*2660*/  LDC.64 R14, c[0x0][0x228] ;  /* 0x00008a00ff0e7b82 */ /* 0x000e220000000a00 */
[----:B------:R-:W-:Y:S01]  /*2670*/  ISETP.GE.U32.AND P1, PT, R32, 0x7f800000, PT ;  /* 0x7f8000002000780c */ /* 0x000fe20003f26070 */
[----:B------:R-:W-:Y:S01]  /*2680*/  FFMA.FTZ R7, R7, 1.4426950216293334961, R6 ;  /* 0x3fb8aa3b07077823 */ /* 0x000fe20000010006 */
[----:B------:R-:W-:Y:S01]  /*2690*/  LOP3.LUT R6, R19, 0x4, RZ, 0x3c, !PT ;  /* 0x0000000413067812 */ /* 0x000fe200078e3cff */
[----:B------:R-:W-:Y:S01]  /*26a0*/  FMUL R5, R4, R5 ;  /* 0x0000000504057220 */ /* 0x000fe20000400000 */
[----:B------:R-:W-:Y:S01]  /*26b0*/  SGXT.U32 R9, R9, 0x2 ;  /* 0x000000020909781a */ /* 0x000fe20000000000 */
[----:B--2---:R-:W-:Y:S01]  /*26c0*/  FADD R12, R8, R7 ;  /* 0x00000007080c7221 */ /* 0x004fe20000000000 */
[----:B------:R-:W-:Y:S01]  /*26d0*/  @P3 MOV R7, 0x7f800000 ;  /* 0x7f80000000073802 */ /* 0x000fe20000000f00 */
[----:B------:R-:W-:Y:S01]  /*26e0*/  FMUL R5, R4, R5 ;  /* 0x0000000504057220 */ /* 0x000fe20000400000 */
[----:B------:R-:W-:-:S02]  /*26f0*/  FSETP.NEU.AND P2, PT, R21, RZ, PT ;  /* 0x000000ff1500720b */ /* 0x000fc40003f4d000 */
[----:B------:R-:W-:Y:S01]  /*2700*/  LOP3.LUT P0, RZ, R23, 0x60, RZ, 0xc0, !PT ;  /* 0x0000006017ff7812 */ /* 0x000fe2000780c0ff */
[----:B------:R-:W-:Y:S01]  /*2710*/  FFMA.FTZ R4, R4, 1.4426950216293334961, R5 ;  /* 0x3fb8aa3b04047823 */ /* 0x000fe20000010005 */
[----:B------:R-:W-:-:S03]  /*2720*/  LOP3.LUT R5, R27, 0x38, RZ, 0xc0, !PT ;  /* 0x000000381b057812 */ /* 0x000fc600078ec0ff */
[----:B------:R-:W-:Y:S01]  /*2730*/  FADD R3, R3, R4 ;  /* 0x0000000403037221 */ /* 0x000fe20000000000 */
[----:B------:R-:W2:Y:S01]  /*2740*/  LDS R19, [R19+UR7] ;  /* 0x0000000713137984 */ /* 0x000ea20008000800 */
[----:B------:R-:W-:Y:S01]  /*2750*/  IMAD R4, R0, UR5, RZ ;  /* 0x0000000500047c24 */ /* 0x000fe2000f8e02ff */
[----:B------:R-:W-:Y:S01]  /*2760*/  IADD3 R22, R5, R22, RZ ;  /* 0x0000001605167210 */ /* 0x000fe20007ffe0ff */
[----:B------:R-:W-:Y:S01]  /*2770*/  UIMAD.WIDE UR4, UR4, 0x2, URZ ;  /* 0x00000002040478a5 */ /* 0x000fe2000f8e023f */
[----:B------:R1:W3:Y:S01]  /*2780*/  LDS R13, [R6+UR7] ;  /* 0x00000007060d7984 */ /* 0x0002e20008000800 */
[C---:B------:R-:W-:Y:S02]  /*2790*/  IMAD.SHL.U32 R5, R4.reuse, 0x2, RZ ;  /* 0x0000000204057824 */ /* 0x040fe400078e00ff */
[----:B------:R-:W-:Y:S01]  /*27a0*/  @P3 FFMA.FTZ R3, R21, R7, +INF ;  /* 0x7f80000015033423 */ /* 0x000fe20000010007 */
[----:B------:R-:W-:Y:S01]  /*27b0*/  IMAD.HI R4, R4, 0x2, RZ ;  /* 0x0000000204047827 */ /* 0x000fe200078e02ff */
[----:B------:R-:W4:Y:S01]  /*27c0*/  LDC.64 R20, c[0x0][0x230] ;  /* 0x00008c00ff147b82 */ /* 0x000f220000000a00 */
[----:B0-----:R-:W-:Y:S01]  /*27d0*/  IADD3 R10, P3, P4, R5, UR8, R14 ;  /* 0x00000008050a7c10 */ /* 0x001fe2000fc7e00e */
[----:B------:R-:W-:Y:S01]  /*27e0*/  ULDC UR4, c[0x0][0x27c] ;  /* 0x00009f0000047ab9 */ /* 0x000fe20000000800 */
[----:B-1----:R-:W-:Y:S01]  /*27f0*/  IMAD R6, R9, R16, RZ ;  /* 0x0000001009067224 */ /* 0x002fe200078e02ff */
[----:B------:R-:W-:Y:S01]  /*2800*/  @P1 MOV R5, 0x7f800000 ;  /* 0x7f80000000051802 */ /* 0x000fe20000000f00 */
[----:B------:R-:W-:Y:S01]  /*2810*/  UIMAD UR4, UR6, UR4, URZ ;  /* 0x00000004060472a4 */ /* 0x000fe2000f8e023f */
[----:B------:R-:W-:-:S02]  /*2820*/  IADD3.X R14, R4, UR5, R15, P3, P4 ;  /* 0x00000005040e7c10 */ /* 0x000fc40009fe840f */
[----:B------:R-:W-:Y:S01]  /*2830*/  LEA R7, R16, R6, 0x2 ;  /* 0x0000000610077211 */ /* 0x000fe200078e10ff */
[----:B------:R-:W-:Y:S01]  /*2840*/  @P1 FFMA.FTZ R12, R32, R5, +INF ;  /* 0x7f800000200c1423 */ /* 0x000fe20000010005 */
[----:B------:R-:W-:Y:S01]  /*2850*/  LEA R4, P4, R6, R10, 0x1 ;  /* 0x0000000a06047211 */ /* 0x000fe200078808ff */
[----:B------:R-:W-:Y:S01]  /*2860*/  USHF.L.U32 UR6, UR4, 0x2, URZ ;  /* 0x0000000204067899 */ /* 0x000fe2000800063f */
[----:B------:R-:W-:Y:S01]  /*2870*/  LEA R9, R16, R7, 0x2 ;  /* 0x0000000710097211 */ /* 0x000fe200078e10ff */
[----:B------:R-:W-:Y:S01]  /*2880*/  UIMAD.WIDE UR4, UR4, 0x4, URZ ;  /* 0x00000004040478a5 */ /* 0x000fe2000f8e023f */
[----:B------:R-:W-:Y:S02]  /*2890*/  LEA.HI.X.SX32 R5, R6, R14, 0x1, P4 ;  /* 0x0000000e06057211 */ /* 0x000fe400020f0eff */
[----:B------:R-:W-:Y:S02]  /*28a0*/  LEA R6, P1, R7, R10, 0x1 ;  /* 0x0000000a07067211 */ /* 0x000fe400078208ff */
[----:B------:R-:W-:-:S02]  /*28b0*/  LEA R11, R16, R9, 0x2 ;  /* 0x00000009100b7211 */ /* 0x000fc400078e10ff */
[----:B------:R-:W-:Y:S02]  /*28c0*/  LEA.HI.X.SX32 R7, R7, R14, 0x1, P1 ;  /* 0x0000000e07077211 */ /* 0x000fe400008f0eff */
[-C--:B------:R-:W-:Y:S02]  /*28d0*/  LEA R8, P4, R9, R10.reuse, 0x1 ;  /* 0x0000000a09087211 */ /* 0x080fe400078808ff */
[----:B------:R-:W-:Y:S02]  /*28e0*/  LEA R10, P5, R11, R10, 0x1 ;  /* 0x0000000a0b0a7211 */ /* 0x000fe400078a08ff */
[-C--:B------:R-:W-:Y:S02]  /*28f0*/  LEA.HI.X.SX32 R9, R9, R14.reuse, 0x1, P4 ;  /* 0x0000000e09097211 */ /* 0x080fe400020f0eff */
[----:B------:R-:W-:Y:S02]  /*2900*/  LEA.HI.X.SX32 R11, R11, R14, 0x1, P5 ;  /* 0x0000000e0b0b7211 */ /* 0x000fe400028f0eff */
[----:B------:R-:W-:Y:S01]  /*2910*/  FSETP.NEU.AND P3, PT, R32, RZ, PT ;  /* 0x000000ff2000720b */ /* 0x000fe20003f6d000 */
[----:B--2---:R0:W-:Y:S01]  /*2920*/  STG.E.U16 desc[UR10][R4.64], R19 ;  /* 0x0000001304007986 */ /* 0x0041e2000c10150a */
[----:B------:R-:W-:-:S02]  /*2930*/  FSEL R14, R3, -INF , P2 ;  /* 0xff800000030e7808 */ /* 0x000fc40001000000 */
[----:B------:R-:W-:Y:S01]  /*2940*/  FSEL R3, R12, -INF , P3 ;  /* 0xff8000000c037808 */ /* 0x000fe20001800000 */
[----:B---3--:R1:W-:Y:S02]  /*2950*/  STG.E.U16 desc[UR10][R6.64], R13 ;  /* 0x0000000d06007986 */ /* 0x0083e4000c10150a */
[----:B------:R-:W-:Y:S02]  /*2960*/  FFMA R14, R14, 0.69314718246459960938, R17 ;  /* 0x3f3172180e0e7823 */ /* 0x000fe40000000011 */
[----:B------:R-:W-:Y:S01]  /*2970*/  FFMA R15, R3, 0.69314718246459960938, R40 ;  /* 0x3f317218030f7823 */ /* 0x000fe20000000028 */
[C---:B------:R-:W-:Y:S01]  /*2980*/  SHF.L.U32 R3, R0.reuse, 0x2, RZ ;  /* 0x0000000200037819 */ /* 0x040fe200000006ff */
[----:B------:R-:W-:Y:S01]  /*2990*/  IMAD.HI R0, R0, 0x4, RZ ;  /* 0x0000000400007827 */ /* 0x000fe200078e02ff */
[----:B0-----:R-:W-:Y:S02]  /*29a0*/  PRMT R5, R19, 0x7632, R5 ;  /* 0x0000763213057816 */ /* 0x001fe40000000005 */
[----:B------:R-:W-:-:S02]  /*29b0*/  LOP3.LUT R4, R2, 0x78, RZ, 0xc0, !PT ;  /* 0x0000007802047812 */ /* 0x000fc400078ec0ff */
[----:B-1----:R-:W-:Y:S01]  /*29c0*/  PRMT R7, R13, 0x7632, R7 ;  /* 0x000076320d077816 */ /* 0x002fe20000000007 */
[----:B------:R0:W-:Y:S01]  /*29d0*/  STG.E.U16 desc[UR10][R8.64], R5 ;  /* 0x0000000508007986 */ /* 0x0001e2000c10150a */
[----:B----4-:R-:W-:-:S03]  /*29e0*/  IADD3 R2, P1, P2, R3, UR6, R20 ;  /* 0x0000000603027c10 */ /* 0x010fc6000fa3e014 */
[----:B------:R0:W-:Y:S01]  /*29f0*/  STG.E.U16 desc[UR10][R10.64], R7 ;  /* 0x000000070a007986 */ /* 0x0001e2000c10150a */
[----:B------:R-:W-:Y:S01]  /*2a00*/  IADD3.X R3, R0, UR5, R21, P1, P2 ;  /* 0x0000000500037c10 */ /* 0x000fe20008fe4415 */
[----:B------:R-:W-:Y:S06]  /*2a10*/  BAR.SYNC.DEFER_BLOCKING 0x0 ;  /* 0x0000000000007b1d */ /* 0x000fec0000010000 */
[----:B------:R0:W-:Y:S02]  /*2a20*/  STS.64 [R4+UR7], R14 ;  /* 0x0000000e04007988 */ /* 0x0001e40008000a07 */
[----:B------:R-:W-:Y:S06]  /*2a30*/  BAR.SYNC.DEFER_BLOCKING 0x0 ;  /* 0x0000000000007b1d */ /* 0x000fec0000010000 */
[----:B------:R-:W-:Y:S05]  /*2a40*/  @P0 EXIT ;  /* 0x000000000000094d */ /* 0x000fea0003800000 */
[----:B0-----:R-:W0:Y:S04]  /*2a50*/  LDS R5, [R22] ;  /* 0x0000000016057984 */ /* 0x001e280000000800 */
[----:B0-----:R-:W-:Y:S01]  /*2a60*/  STG.E desc[UR10][R2.64], R5 ;  /* 0x0000000502007986 */ /* 0x001fe2000c10190a */
[----:B------:R-:W-:Y:S05]  /*2a70*/  EXIT ;  /* 0x000000000000794d */ /* 0x000fea0003800000 */
.L_x_2:
[----:B------:R-:W-:-:S00]  /*2a80*/  BRA `(.L_x_2) ;  /* 0xfffffffc00fc7947 */ /* 0x000fc0000383ffff */
[----:B------:R-:W-:-:S00]  /*2a90*/  NOP ;  /* 0x0000000000007918 */ /* 0x000fc00000000000 */
        /* <DEDUP_REMOVED lines=14> */
.L_x_3:


//--------------------- .nv.global.init           --------------------------
	.section	.nv.global.init,"aw",@progbits
.nv.global.init:
	.type		_$_str,@object
	.size		_$_str,(.L_0 - _$_str)
_$_str:
        /*0000*/ 	.byte	0x5f, 0x5f, 0x43, 0x55, 0x44, 0x41, 0x5f, 0x46, 0x54, 0x5a, 0x00
.L_0:


//--------------------- .nv.shared.attn_fwd       --------------------------
	.section	.nv.shared.attn_fwd,"aw",@nobits
	.sectionflags	@""
	.align	16
	.zero		1024


//--------------------- .nv.shared.reserved.0     --------------------------
	.section	.nv.shared.reserved.0,"aw",@nobits
	.weak		__nv_reservedSMEM_offset_0_alias
	.size		__nv_reservedSMEM_offset_0_alias, 0, 0
	.other		__nv_reservedSMEM_offset_0_alias,@"STO_CUDA_RESERVED_SHARED STV_DEFAULT"
__nv_reservedSMEM_offset_0_alias:
	.zero		0


//--------------------- .nv.constant0.attn_fwd    --------------------------
	.section	.nv.constant0.attn_fwd,"a",@progbits
	.sectionflags	@""
	.align	4
.nv.constant0.attn_fwd:
	.zero		664


//--------------------- SYMBOLS --------------------------

	.type		.nv.reservedSmem.offset0,@object
	.size		.nv.reservedSmem.offset0,0x4
